//
// Generated by NVIDIA NVVM Compiler
//
// Compiler Build ID: CL-36424714
// Cuda compilation tools, release 13.0, V13.0.88
// Based on NVVM 20.0.0
//

.version 9.0
.target sm_100
.address_size 64

	// .globl	_Z9transposePKfPfii
// _ZZ9transposePKfPfiiE4tile has been demoted
// _ZZ12standardGemmILi64ELi64ELi16ELi4ELi4EEvPKfS1_PfiiiE2As has been demoted
// _ZZ12standardGemmILi64ELi64ELi16ELi4ELi4EEvPKfS1_PfiiiE2Bs has been demoted
// _ZZ15transposedBGemmILi64ELi64ELi16ELi4ELi4EEvPKfS1_PfiiiE2As has been demoted
// _ZZ15transposedBGemmILi64ELi64ELi16ELi4ELi4EEvPKfS1_PfiiiE2Bs has been demoted

.visible .entry _Z9transposePKfPfii(
	.param .u64 .ptr .align 1 _Z9transposePKfPfii_param_0,
	.param .u64 .ptr .align 1 _Z9transposePKfPfii_param_1,
	.param .u32 _Z9transposePKfPfii_param_2,
	.param .u32 _Z9transposePKfPfii_param_3
)
{
	.reg .pred 	%p<7>;
	.reg .b32 	%r<25>;
	.reg .b32 	%f<3>;
	.reg .b64 	%rd<9>;
	// demoted variable
	.shared .align 4 .b8 _ZZ9transposePKfPfiiE4tile[4224];
	ld.param.u64 	%rd1, [_Z9transposePKfPfii_param_0];
	ld.param.u64 	%rd2, [_Z9transposePKfPfii_param_1];
	ld.param.u32 	%r11, [_Z9transposePKfPfii_param_2];
	ld.param.u32 	%r10, [_Z9transposePKfPfii_param_3];
	mov.u32 	%r12, %ctaid.x;
	shl.b32 	%r1, %r12, 5;
	mov.u32 	%r2, %tid.x;
	add.s32 	%r3, %r1, %r2;
	mov.u32 	%r13, %ctaid.y;
	shl.b32 	%r4, %r13, 5;
	mov.u32 	%r5, %tid.y;
	add.s32 	%r14, %r4, %r5;
	setp.ge.s32 	%p1, %r3, %r10;
	setp.ge.s32 	%p2, %r14, %r11;
	or.pred  	%p3, %p1, %p2;
	@%p3 bra 	$L__BB0_2;
	cvta.to.global.u64 	%rd3, %rd1;
	mad.lo.s32 	%r15, %r10, %r14, %r3;
	mul.wide.s32 	%rd4, %r15, 4;
	add.s64 	%rd5, %rd3, %rd4;
	ld.global.f32 	%f1, [%rd5];
	mov.u32 	%r16, _ZZ9transposePKfPfiiE4tile;
	mad.lo.s32 	%r17, %r5, 132, %r16;
	shl.b32 	%r18, %r2, 2;
	add.s32 	%r19, %r17, %r18;
	st.shared.f32 	[%r19], %f1;
$L__BB0_2:
	bar.sync 	0;
	add.s32 	%r7, %r4, %r2;
	add.s32 	%r8, %r1, %r5;
	setp.ge.s32 	%p4, %r7, %r11;
	setp.ge.s32 	%p5, %r8, %r10;
	or.pred  	%p6, %p4, %p5;
	@%p6 bra 	$L__BB0_4;
	mov.u32 	%r20, _ZZ9transposePKfPfiiE4tile;
	mad.lo.s32 	%r21, %r2, 132, %r20;
	shl.b32 	%r22, %r5, 2;
	add.s32 	%r23, %r21, %r22;
	ld.shared.f32 	%f2, [%r23];
	mad.lo.s32 	%r24, %r11, %r8, %r7;
	cvta.to.global.u64 	%rd6, %rd2;
	mul.wide.s32 	%rd7, %r24, 4;
	add.s64 	%rd8, %rd6, %rd7;
	st.global.f32 	[%rd8], %f2;
$L__BB0_4:
	ret;

}
	// .globl	_Z12standardGemmILi64ELi64ELi16ELi4ELi4EEvPKfS1_Pfiii
.visible .entry _Z12standardGemmILi64ELi64ELi16ELi4ELi4EEvPKfS1_Pfiii(
	.param .u64 .ptr .align 1 _Z12standardGemmILi64ELi64ELi16ELi4ELi4EEvPKfS1_Pfiii_param_0,
	.param .u64 .ptr .align 1 _Z12standardGemmILi64ELi64ELi16ELi4ELi4EEvPKfS1_Pfiii_param_1,
	.param .u64 .ptr .align 1 _Z12standardGemmILi64ELi64ELi16ELi4ELi4EEvPKfS1_Pfiii_param_2,
	.param .u32 _Z12standardGemmILi64ELi64ELi16ELi4ELi4EEvPKfS1_Pfiii_param_3,
	.param .u32 _Z12standardGemmILi64ELi64ELi16ELi4ELi4EEvPKfS1_Pfiii_param_4,
	.param .u32 _Z12standardGemmILi64ELi64ELi16ELi4ELi4EEvPKfS1_Pfiii_param_5
)
{
	.reg .pred 	%p<60>;
	.reg .b16 	%rs<6>;
	.reg .b32 	%r<76>;
	.reg .b32 	%f<459>;
	.reg .b64 	%rd<21>;
	// demoted variable
	.shared .align 4 .b8 _ZZ12standardGemmILi64ELi64ELi16ELi4ELi4EEvPKfS1_PfiiiE2As[4160];
	// demoted variable
	.shared .align 4 .b8 _ZZ12standardGemmILi64ELi64ELi16ELi4ELi4EEvPKfS1_PfiiiE2Bs[4160];
	ld.param.u64 	%rd8, [_Z12standardGemmILi64ELi64ELi16ELi4ELi4EEvPKfS1_Pfiii_param_2];
	ld.param.u32 	%r38, [_Z12standardGemmILi64ELi64ELi16ELi4ELi4EEvPKfS1_Pfiii_param_3];
	ld.param.u32 	%r39, [_Z12standardGemmILi64ELi64ELi16ELi4ELi4EEvPKfS1_Pfiii_param_4];
	ld.param.u32 	%r40, [_Z12standardGemmILi64ELi64ELi16ELi4ELi4EEvPKfS1_Pfiii_param_5];
	cvta.to.global.u64 	%rd1, %rd8;
	mov.u32 	%r1, %tid.x;
	mov.u32 	%r2, %tid.y;
	mov.u32 	%r41, %ctaid.y;
	shl.b32 	%r3, %r41, 6;
	shl.b32 	%r42, %r2, 2;
	add.s32 	%r4, %r3, %r42;
	mov.u32 	%r43, %ctaid.x;
	shl.b32 	%r5, %r43, 6;
	shl.b32 	%r44, %r1, 2;
	add.s32 	%r6, %r5, %r44;
	shl.b32 	%r45, %r2, 4;
	add.s32 	%r7, %r45, %r1;
	setp.lt.s32 	%p1, %r40, 1;
	mov.f32 	%f443, 0f00000000;
	mov.f32 	%f444, %f443;
	mov.f32 	%f445, %f443;
	mov.f32 	%f446, %f443;
	mov.f32 	%f447, %f443;
	mov.f32 	%f448, %f443;
	mov.f32 	%f449, %f443;
	mov.f32 	%f450, %f443;
	mov.f32 	%f451, %f443;
	mov.f32 	%f452, %f443;
	mov.f32 	%f453, %f443;
	mov.f32 	%f454, %f443;
	mov.f32 	%f455, %f443;
	mov.f32 	%f456, %f443;
	mov.f32 	%f457, %f443;
	mov.f32 	%f458, %f443;
	@%p1 bra 	$L__BB1_12;
	shr.u32 	%r8, %r7, 6;
	cvt.u16.u32 	%rs1, %r2;
	shl.b16 	%rs2, %rs1, 4;
	cvt.u16.u32 	%rs3, %r1;
	add.s16 	%rs4, %rs2, %rs3;
	cvt.u32.u16 	%r47, %rs4;
	and.b32  	%r48, %r47, 63;
	and.b16  	%rs5, %rs4, 63;
	mul.wide.u16 	%r49, %rs5, 4;
	mad.lo.s32 	%r50, %r8, 260, %r49;
	mov.u32 	%r51, _ZZ12standardGemmILi64ELi64ELi16ELi4ELi4EEvPKfS1_PfiiiE2As;
	add.s32 	%r9, %r51, %r50;
	add.s32 	%r52, %r3, %r48;
	mad.lo.s32 	%r10, %r40, %r52, %r8;
	mov.b32 	%r70, 0;
	mov.f32 	%f443, 0f00000000;
$L__BB1_2:
	setp.gt.u32 	%p2, %r7, 1023;
	@%p2 bra 	$L__BB1_11;
	add.s32 	%r72, %r10, %r70;
	add.s32 	%r71, %r8, %r70;
	mov.u32 	%r73, %r9;
	mov.u32 	%r74, %r7;
$L__BB1_4:
	and.b32  	%r53, %r74, 63;
	add.s32 	%r55, %r53, %r3;
	setp.ge.s32 	%p3, %r71, %r40;
	setp.ge.s32 	%p4, %r55, %r38;
	mov.f32 	%f441, 0f00000000;
	or.pred  	%p5, %p3, %p4;
	@%p5 bra 	$L__BB1_6;
	ld.param.u64 	%rd19, [_Z12standardGemmILi64ELi64ELi16ELi4ELi4EEvPKfS1_Pfiii_param_0];
	cvta.to.global.u64 	%rd9, %rd19;
	mul.wide.u32 	%rd10, %r72, 4;
	add.s64 	%rd11, %rd9, %rd10;
	ld.global.nc.f32 	%f441, [%rd11];
$L__BB1_6:
	st.shared.f32 	[%r73], %f441;
	add.s32 	%r18, %r74, 256;
	add.s32 	%r73, %r73, 1040;
	add.s32 	%r72, %r72, 4;
	add.s32 	%r71, %r71, 4;
	setp.lt.u32 	%p6, %r74, 768;
	mov.u32 	%r74, %r18;
	@%p6 bra 	$L__BB1_4;
	mov.u32 	%r75, %r7;
$L__BB1_8:
	shr.u32 	%r23, %r75, 6;
	and.b32  	%r24, %r75, 63;
	add.s32 	%r25, %r23, %r70;
	add.s32 	%r26, %r24, %r5;
	setp.ge.s32 	%p7, %r25, %r40;
	setp.ge.s32 	%p8, %r26, %r39;
	mov.f32 	%f442, 0f00000000;
	or.pred  	%p9, %p7, %p8;
	@%p9 bra 	$L__BB1_10;
	ld.param.u64 	%rd20, [_Z12standardGemmILi64ELi64ELi16ELi4ELi4EEvPKfS1_Pfiii_param_1];
	mad.lo.s32 	%r56, %r25, %r39, %r26;
	cvta.to.global.u64 	%rd12, %rd20;
	mul.wide.s32 	%rd13, %r56, 4;
	add.s64 	%rd14, %rd12, %rd13;
	ld.global.nc.f32 	%f442, [%rd14];
$L__BB1_10:
	mov.u32 	%r57, _ZZ12standardGemmILi64ELi64ELi16ELi4ELi4EEvPKfS1_PfiiiE2Bs;
	mad.lo.s32 	%r58, %r23, 260, %r57;
	shl.b32 	%r59, %r24, 2;
	add.s32 	%r60, %r58, %r59;
	st.shared.f32 	[%r60], %f442;
	add.s32 	%r27, %r75, 256;
	setp.lt.u32 	%p10, %r75, 768;
	mov.u32 	%r75, %r27;
	@%p10 bra 	$L__BB1_8;
$L__BB1_11:
	bar.sync 	0;
	mov.u32 	%r61, %tid.y;
	shl.b32 	%r62, %r61, 4;
	mov.u32 	%r63, _ZZ12standardGemmILi64ELi64ELi16ELi4ELi4EEvPKfS1_PfiiiE2As;
	add.s32 	%r64, %r63, %r62;
	ld.shared.f32 	%f57, [%r64];
	ld.shared.f32 	%f58, [%r64+4];
	ld.shared.f32 	%f59, [%r64+8];
	ld.shared.f32 	%f60, [%r64+12];
	mov.u32 	%r65, %tid.x;
	shl.b32 	%r66, %r65, 4;
	mov.u32 	%r67, _ZZ12standardGemmILi64ELi64ELi16ELi4ELi4EEvPKfS1_PfiiiE2Bs;
	add.s32 	%r68, %r67, %r66;
	ld.shared.f32 	%f61, [%r68];
	ld.shared.f32 	%f62, [%r68+4];
	ld.shared.f32 	%f63, [%r68+8];
	ld.shared.f32 	%f64, [%r68+12];
	fma.rn.f32 	%f65, %f57, %f61, %f450;
	fma.rn.f32 	%f66, %f57, %f62, %f449;
	fma.rn.f32 	%f67, %f57, %f63, %f448;
	fma.rn.f32 	%f68, %f57, %f64, %f447;
	fma.rn.f32 	%f69, %f58, %f61, %f446;
	fma.rn.f32 	%f70, %f58, %f62, %f445;
	fma.rn.f32 	%f71, %f58, %f63, %f444;
	fma.rn.f32 	%f72, %f58, %f64, %f443;
	fma.rn.f32 	%f73, %f59, %f61, %f451;
	fma.rn.f32 	%f74, %f59, %f62, %f452;
	fma.rn.f32 	%f75, %f59, %f63, %f453;
	fma.rn.f32 	%f76, %f59, %f64, %f454;
	fma.rn.f32 	%f77, %f60, %f61, %f455;
	fma.rn.f32 	%f78, %f60, %f62, %f456;
	fma.rn.f32 	%f79, %f60, %f63, %f457;
	fma.rn.f32 	%f80, %f60, %f64, %f458;
	ld.shared.f32 	%f81, [%r64+260];
	ld.shared.f32 	%f82, [%r64+264];
	ld.shared.f32 	%f83, [%r64+268];
	ld.shared.f32 	%f84, [%r64+272];
	ld.shared.f32 	%f85, [%r68+260];
	ld.shared.f32 	%f86, [%r68+264];
	ld.shared.f32 	%f87, [%r68+268];
	ld.shared.f32 	%f88, [%r68+272];
	fma.rn.f32 	%f89, %f81, %f85, %f65;
	fma.rn.f32 	%f90, %f81, %f86, %f66;
	fma.rn.f32 	%f91, %f81, %f87, %f67;
	fma.rn.f32 	%f92, %f81, %f88, %f68;
	fma.rn.f32 	%f93, %f82, %f85, %f69;
	fma.rn.f32 	%f94, %f82, %f86, %f70;
	fma.rn.f32 	%f95, %f82, %f87, %f71;
	fma.rn.f32 	%f96, %f82, %f88, %f72;
	fma.rn.f32 	%f97, %f83, %f85, %f73;
	fma.rn.f32 	%f98, %f83, %f86, %f74;
	fma.rn.f32 	%f99, %f83, %f87, %f75;
	fma.rn.f32 	%f100, %f83, %f88, %f76;
	fma.rn.f32 	%f101, %f84, %f85, %f77;
	fma.rn.f32 	%f102, %f84, %f86, %f78;
	fma.rn.f32 	%f103, %f84, %f87, %f79;
	fma.rn.f32 	%f104, %f84, %f88, %f80;
	ld.shared.f32 	%f105, [%r64+520];
	ld.shared.f32 	%f106, [%r64+524];
	ld.shared.f32 	%f107, [%r64+528];
	ld.shared.f32 	%f108, [%r64+532];
	ld.shared.f32 	%f109, [%r68+520];
	ld.shared.f32 	%f110, [%r68+524];
	ld.shared.f32 	%f111, [%r68+528];
	ld.shared.f32 	%f112, [%r68+532];
	fma.rn.f32 	%f113, %f105, %f109, %f89;
	fma.rn.f32 	%f114, %f105, %f110, %f90;
	fma.rn.f32 	%f115, %f105, %f111, %f91;
	fma.rn.f32 	%f116, %f105, %f112, %f92;
	fma.rn.f32 	%f117, %f106, %f109, %f93;
	fma.rn.f32 	%f118, %f106, %f110, %f94;
	fma.rn.f32 	%f119, %f106, %f111, %f95;
	fma.rn.f32 	%f120, %f106, %f112, %f96;
	fma.rn.f32 	%f121, %f107, %f109, %f97;
	fma.rn.f32 	%f122, %f107, %f110, %f98;
	fma.rn.f32 	%f123, %f107, %f111, %f99;
	fma.rn.f32 	%f124, %f107, %f112, %f100;
	fma.rn.f32 	%f125, %f108, %f109, %f101;
	fma.rn.f32 	%f126, %f108, %f110, %f102;
	fma.rn.f32 	%f127, %f108, %f111, %f103;
	fma.rn.f32 	%f128, %f108, %f112, %f104;
	ld.shared.f32 	%f129, [%r64+780];
	ld.shared.f32 	%f130, [%r64+784];
	ld.shared.f32 	%f131, [%r64+788];
	ld.shared.f32 	%f132, [%r64+792];
	ld.shared.f32 	%f133, [%r68+780];
	ld.shared.f32 	%f134, [%r68+784];
	ld.shared.f32 	%f135, [%r68+788];
	ld.shared.f32 	%f136, [%r68+792];
	fma.rn.f32 	%f137, %f129, %f133, %f113;
	fma.rn.f32 	%f138, %f129, %f134, %f114;
	fma.rn.f32 	%f139, %f129, %f135, %f115;
	fma.rn.f32 	%f140, %f129, %f136, %f116;
	fma.rn.f32 	%f141, %f130, %f133, %f117;
	fma.rn.f32 	%f142, %f130, %f134, %f118;
	fma.rn.f32 	%f143, %f130, %f135, %f119;
	fma.rn.f32 	%f144, %f130, %f136, %f120;
	fma.rn.f32 	%f145, %f131, %f133, %f121;
	fma.rn.f32 	%f146, %f131, %f134, %f122;
	fma.rn.f32 	%f147, %f131, %f135, %f123;
	fma.rn.f32 	%f148, %f131, %f136, %f124;
	fma.rn.f32 	%f149, %f132, %f133, %f125;
	fma.rn.f32 	%f150, %f132, %f134, %f126;
	fma.rn.f32 	%f151, %f132, %f135, %f127;
	fma.rn.f32 	%f152, %f132, %f136, %f128;
	ld.shared.f32 	%f153, [%r64+1040];
	ld.shared.f32 	%f154, [%r64+1044];
	ld.shared.f32 	%f155, [%r64+1048];
	ld.shared.f32 	%f156, [%r64+1052];
	ld.shared.f32 	%f157, [%r68+1040];
	ld.shared.f32 	%f158, [%r68+1044];
	ld.shared.f32 	%f159, [%r68+1048];
	ld.shared.f32 	%f160, [%r68+1052];
	fma.rn.f32 	%f161, %f153, %f157, %f137;
	fma.rn.f32 	%f162, %f153, %f158, %f138;
	fma.rn.f32 	%f163, %f153, %f159, %f139;
	fma.rn.f32 	%f164, %f153, %f160, %f140;
	fma.rn.f32 	%f165, %f154, %f157, %f141;
	fma.rn.f32 	%f166, %f154, %f158, %f142;
	fma.rn.f32 	%f167, %f154, %f159, %f143;
	fma.rn.f32 	%f168, %f154, %f160, %f144;
	fma.rn.f32 	%f169, %f155, %f157, %f145;
	fma.rn.f32 	%f170, %f155, %f158, %f146;
	fma.rn.f32 	%f171, %f155, %f159, %f147;
	fma.rn.f32 	%f172, %f155, %f160, %f148;
	fma.rn.f32 	%f173, %f156, %f157, %f149;
	fma.rn.f32 	%f174, %f156, %f158, %f150;
	fma.rn.f32 	%f175, %f156, %f159, %f151;
	fma.rn.f32 	%f176, %f156, %f160, %f152;
	ld.shared.f32 	%f177, [%r64+1300];
	ld.shared.f32 	%f178, [%r64+1304];
	ld.shared.f32 	%f179, [%r64+1308];
	ld.shared.f32 	%f180, [%r64+1312];
	ld.shared.f32 	%f181, [%r68+1300];
	ld.shared.f32 	%f182, [%r68+1304];
	ld.shared.f32 	%f183, [%r68+1308];
	ld.shared.f32 	%f184, [%r68+1312];
	fma.rn.f32 	%f185, %f177, %f181, %f161;
	fma.rn.f32 	%f186, %f177, %f182, %f162;
	fma.rn.f32 	%f187, %f177, %f183, %f163;
	fma.rn.f32 	%f188, %f177, %f184, %f164;
	fma.rn.f32 	%f189, %f178, %f181, %f165;
	fma.rn.f32 	%f190, %f178, %f182, %f166;
	fma.rn.f32 	%f191, %f178, %f183, %f167;
	fma.rn.f32 	%f192, %f178, %f184, %f168;
	fma.rn.f32 	%f193, %f179, %f181, %f169;
	fma.rn.f32 	%f194, %f179, %f182, %f170;
	fma.rn.f32 	%f195, %f179, %f183, %f171;
	fma.rn.f32 	%f196, %f179, %f184, %f172;
	fma.rn.f32 	%f197, %f180, %f181, %f173;
	fma.rn.f32 	%f198, %f180, %f182, %f174;
	fma.rn.f32 	%f199, %f180, %f183, %f175;
	fma.rn.f32 	%f200, %f180, %f184, %f176;
	ld.shared.f32 	%f201, [%r64+1560];
	ld.shared.f32 	%f202, [%r64+1564];
	ld.shared.f32 	%f203, [%r64+1568];
	ld.shared.f32 	%f204, [%r64+1572];
	ld.shared.f32 	%f205, [%r68+1560];
	ld.shared.f32 	%f206, [%r68+1564];
	ld.shared.f32 	%f207, [%r68+1568];
	ld.shared.f32 	%f208, [%r68+1572];
	fma.rn.f32 	%f209, %f201, %f205, %f185;
	fma.rn.f32 	%f210, %f201, %f206, %f186;
	fma.rn.f32 	%f211, %f201, %f207, %f187;
	fma.rn.f32 	%f212, %f201, %f208, %f188;
	fma.rn.f32 	%f213, %f202, %f205, %f189;
	fma.rn.f32 	%f214, %f202, %f206, %f190;
	fma.rn.f32 	%f215, %f202, %f207, %f191;
	fma.rn.f32 	%f216, %f202, %f208, %f192;
	fma.rn.f32 	%f217, %f203, %f205, %f193;
	fma.rn.f32 	%f218, %f203, %f206, %f194;
	fma.rn.f32 	%f219, %f203, %f207, %f195;
	fma.rn.f32 	%f220, %f203, %f208, %f196;
	fma.rn.f32 	%f221, %f204, %f205, %f197;
	fma.rn.f32 	%f222, %f204, %f206, %f198;
	fma.rn.f32 	%f223, %f204, %f207, %f199;
	fma.rn.f32 	%f224, %f204, %f208, %f200;
	ld.shared.f32 	%f225, [%r64+1820];
	ld.shared.f32 	%f226, [%r64+1824];
	ld.shared.f32 	%f227, [%r64+1828];
	ld.shared.f32 	%f228, [%r64+1832];
	ld.shared.f32 	%f229, [%r68+1820];
	ld.shared.f32 	%f230, [%r68+1824];
	ld.shared.f32 	%f231, [%r68+1828];
	ld.shared.f32 	%f232, [%r68+1832];
	fma.rn.f32 	%f233, %f225, %f229, %f209;
	fma.rn.f32 	%f234, %f225, %f230, %f210;
	fma.rn.f32 	%f235, %f225, %f231, %f211;
	fma.rn.f32 	%f236, %f225, %f232, %f212;
	fma.rn.f32 	%f237, %f226, %f229, %f213;
	fma.rn.f32 	%f238, %f226, %f230, %f214;
	fma.rn.f32 	%f239, %f226, %f231, %f215;
	fma.rn.f32 	%f240, %f226, %f232, %f216;
	fma.rn.f32 	%f241, %f227, %f229, %f217;
	fma.rn.f32 	%f242, %f227, %f230, %f218;
	fma.rn.f32 	%f243, %f227, %f231, %f219;
	fma.rn.f32 	%f244, %f227, %f232, %f220;
	fma.rn.f32 	%f245, %f228, %f229, %f221;
	fma.rn.f32 	%f246, %f228, %f230, %f222;
	fma.rn.f32 	%f247, %f228, %f231, %f223;
	fma.rn.f32 	%f248, %f228, %f232, %f224;
	ld.shared.f32 	%f249, [%r64+2080];
	ld.shared.f32 	%f250, [%r64+2084];
	ld.shared.f32 	%f251, [%r64+2088];
	ld.shared.f32 	%f252, [%r64+2092];
	ld.shared.f32 	%f253, [%r68+2080];
	ld.shared.f32 	%f254, [%r68+2084];
	ld.shared.f32 	%f255, [%r68+2088];
	ld.shared.f32 	%f256, [%r68+2092];
	fma.rn.f32 	%f257, %f249, %f253, %f233;
	fma.rn.f32 	%f258, %f249, %f254, %f234;
	fma.rn.f32 	%f259, %f249, %f255, %f235;
	fma.rn.f32 	%f260, %f249, %f256, %f236;
	fma.rn.f32 	%f261, %f250, %f253, %f237;
	fma.rn.f32 	%f262, %f250, %f254, %f238;
	fma.rn.f32 	%f263, %f250, %f255, %f239;
	fma.rn.f32 	%f264, %f250, %f256, %f240;
	fma.rn.f32 	%f265, %f251, %f253, %f241;
	fma.rn.f32 	%f266, %f251, %f254, %f242;
	fma.rn.f32 	%f267, %f251, %f255, %f243;
	fma.rn.f32 	%f268, %f251, %f256, %f244;
	fma.rn.f32 	%f269, %f252, %f253, %f245;
	fma.rn.f32 	%f270, %f252, %f254, %f246;
	fma.rn.f32 	%f271, %f252, %f255, %f247;
	fma.rn.f32 	%f272, %f252, %f256, %f248;
	ld.shared.f32 	%f273, [%r64+2340];
	ld.shared.f32 	%f274, [%r64+2344];
	ld.shared.f32 	%f275, [%r64+2348];
	ld.shared.f32 	%f276, [%r64+2352];
	ld.shared.f32 	%f277, [%r68+2340];
	ld.shared.f32 	%f278, [%r68+2344];
	ld.shared.f32 	%f279, [%r68+2348];
	ld.shared.f32 	%f280, [%r68+2352];
	fma.rn.f32 	%f281, %f273, %f277, %f257;
	fma.rn.f32 	%f282, %f273, %f278, %f258;
	fma.rn.f32 	%f283, %f273, %f279, %f259;
	fma.rn.f32 	%f284, %f273, %f280, %f260;
	fma.rn.f32 	%f285, %f274, %f277, %f261;
	fma.rn.f32 	%f286, %f274, %f278, %f262;
	fma.rn.f32 	%f287, %f274, %f279, %f263;
	fma.rn.f32 	%f288, %f274, %f280, %f264;
	fma.rn.f32 	%f289, %f275, %f277, %f265;
	fma.rn.f32 	%f290, %f275, %f278, %f266;
	fma.rn.f32 	%f291, %f275, %f279, %f267;
	fma.rn.f32 	%f292, %f275, %f280, %f268;
	fma.rn.f32 	%f293, %f276, %f277, %f269;
	fma.rn.f32 	%f294, %f276, %f278, %f270;
	fma.rn.f32 	%f295, %f276, %f279, %f271;
	fma.rn.f32 	%f296, %f276, %f280, %f272;
	ld.shared.f32 	%f297, [%r64+2600];
	ld.shared.f32 	%f298, [%r64+2604];
	ld.shared.f32 	%f299, [%r64+2608];
	ld.shared.f32 	%f300, [%r64+2612];
	ld.shared.f32 	%f301, [%r68+2600];
	ld.shared.f32 	%f302, [%r68+2604];
	ld.shared.f32 	%f303, [%r68+2608];
	ld.shared.f32 	%f304, [%r68+2612];
	fma.rn.f32 	%f305, %f297, %f301, %f281;
	fma.rn.f32 	%f306, %f297, %f302, %f282;
	fma.rn.f32 	%f307, %f297, %f303, %f283;
	fma.rn.f32 	%f308, %f297, %f304, %f284;
	fma.rn.f32 	%f309, %f298, %f301, %f285;
	fma.rn.f32 	%f310, %f298, %f302, %f286;
	fma.rn.f32 	%f311, %f298, %f303, %f287;
	fma.rn.f32 	%f312, %f298, %f304, %f288;
	fma.rn.f32 	%f313, %f299, %f301, %f289;
	fma.rn.f32 	%f314, %f299, %f302, %f290;
	fma.rn.f32 	%f315, %f299, %f303, %f291;
	fma.rn.f32 	%f316, %f299, %f304, %f292;
	fma.rn.f32 	%f317, %f300, %f301, %f293;
	fma.rn.f32 	%f318, %f300, %f302, %f294;
	fma.rn.f32 	%f319, %f300, %f303, %f295;
	fma.rn.f32 	%f320, %f300, %f304, %f296;
	ld.shared.f32 	%f321, [%r64+2860];
	ld.shared.f32 	%f322, [%r64+2864];
	ld.shared.f32 	%f323, [%r64+2868];
	ld.shared.f32 	%f324, [%r64+2872];
	ld.shared.f32 	%f325, [%r68+2860];
	ld.shared.f32 	%f326, [%r68+2864];
	ld.shared.f32 	%f327, [%r68+2868];
	ld.shared.f32 	%f328, [%r68+2872];
	fma.rn.f32 	%f329, %f321, %f325, %f305;
	fma.rn.f32 	%f330, %f321, %f326, %f306;
	fma.rn.f32 	%f331, %f321, %f327, %f307;
	fma.rn.f32 	%f332, %f321, %f328, %f308;
	fma.rn.f32 	%f333, %f322, %f325, %f309;
	fma.rn.f32 	%f334, %f322, %f326, %f310;
	fma.rn.f32 	%f335, %f322, %f327, %f311;
	fma.rn.f32 	%f336, %f322, %f328, %f312;
	fma.rn.f32 	%f337, %f323, %f325, %f313;
	fma.rn.f32 	%f338, %f323, %f326, %f314;
	fma.rn.f32 	%f339, %f323, %f327, %f315;
	fma.rn.f32 	%f340, %f323, %f328, %f316;
	fma.rn.f32 	%f341, %f324, %f325, %f317;
	fma.rn.f32 	%f342, %f324, %f326, %f318;
	fma.rn.f32 	%f343, %f324, %f327, %f319;
	fma.rn.f32 	%f344, %f324, %f328, %f320;
	ld.shared.f32 	%f345, [%r64+3120];
	ld.shared.f32 	%f346, [%r64+3124];
	ld.shared.f32 	%f347, [%r64+3128];
	ld.shared.f32 	%f348, [%r64+3132];
	ld.shared.f32 	%f349, [%r68+3120];
	ld.shared.f32 	%f350, [%r68+3124];
	ld.shared.f32 	%f351, [%r68+3128];
	ld.shared.f32 	%f352, [%r68+3132];
	fma.rn.f32 	%f353, %f345, %f349, %f329;
	fma.rn.f32 	%f354, %f345, %f350, %f330;
	fma.rn.f32 	%f355, %f345, %f351, %f331;
	fma.rn.f32 	%f356, %f345, %f352, %f332;
	fma.rn.f32 	%f357, %f346, %f349, %f333;
	fma.rn.f32 	%f358, %f346, %f350, %f334;
	fma.rn.f32 	%f359, %f346, %f351, %f335;
	fma.rn.f32 	%f360, %f346, %f352, %f336;
	fma.rn.f32 	%f361, %f347, %f349, %f337;
	fma.rn.f32 	%f362, %f347, %f350, %f338;
	fma.rn.f32 	%f363, %f347, %f351, %f339;
	fma.rn.f32 	%f364, %f347, %f352, %f340;
	fma.rn.f32 	%f365, %f348, %f349, %f341;
	fma.rn.f32 	%f366, %f348, %f350, %f342;
	fma.rn.f32 	%f367, %f348, %f351, %f343;
	fma.rn.f32 	%f368, %f348, %f352, %f344;
	ld.shared.f32 	%f369, [%r64+3380];
	ld.shared.f32 	%f370, [%r64+3384];
	ld.shared.f32 	%f371, [%r64+3388];
	ld.shared.f32 	%f372, [%r64+3392];
	ld.shared.f32 	%f373, [%r68+3380];
	ld.shared.f32 	%f374, [%r68+3384];
	ld.shared.f32 	%f375, [%r68+3388];
	ld.shared.f32 	%f376, [%r68+3392];
	fma.rn.f32 	%f377, %f369, %f373, %f353;
	fma.rn.f32 	%f378, %f369, %f374, %f354;
	fma.rn.f32 	%f379, %f369, %f375, %f355;
	fma.rn.f32 	%f380, %f369, %f376, %f356;
	fma.rn.f32 	%f381, %f370, %f373, %f357;
	fma.rn.f32 	%f382, %f370, %f374, %f358;
	fma.rn.f32 	%f383, %f370, %f375, %f359;
	fma.rn.f32 	%f384, %f370, %f376, %f360;
	fma.rn.f32 	%f385, %f371, %f373, %f361;
	fma.rn.f32 	%f386, %f371, %f374, %f362;
	fma.rn.f32 	%f387, %f371, %f375, %f363;
	fma.rn.f32 	%f388, %f371, %f376, %f364;
	fma.rn.f32 	%f389, %f372, %f373, %f365;
	fma.rn.f32 	%f390, %f372, %f374, %f366;
	fma.rn.f32 	%f391, %f372, %f375, %f367;
	fma.rn.f32 	%f392, %f372, %f376, %f368;
	ld.shared.f32 	%f393, [%r64+3640];
	ld.shared.f32 	%f394, [%r64+3644];
	ld.shared.f32 	%f395, [%r64+3648];
	ld.shared.f32 	%f396, [%r64+3652];
	ld.shared.f32 	%f397, [%r68+3640];
	ld.shared.f32 	%f398, [%r68+3644];
	ld.shared.f32 	%f399, [%r68+3648];
	ld.shared.f32 	%f400, [%r68+3652];
	fma.rn.f32 	%f401, %f393, %f397, %f377;
	fma.rn.f32 	%f402, %f393, %f398, %f378;
	fma.rn.f32 	%f403, %f393, %f399, %f379;
	fma.rn.f32 	%f404, %f393, %f400, %f380;
	fma.rn.f32 	%f405, %f394, %f397, %f381;
	fma.rn.f32 	%f406, %f394, %f398, %f382;
	fma.rn.f32 	%f407, %f394, %f399, %f383;
	fma.rn.f32 	%f408, %f394, %f400, %f384;
	fma.rn.f32 	%f409, %f395, %f397, %f385;
	fma.rn.f32 	%f410, %f395, %f398, %f386;
	fma.rn.f32 	%f411, %f395, %f399, %f387;
	fma.rn.f32 	%f412, %f395, %f400, %f388;
	fma.rn.f32 	%f413, %f396, %f397, %f389;
	fma.rn.f32 	%f414, %f396, %f398, %f390;
	fma.rn.f32 	%f415, %f396, %f399, %f391;
	fma.rn.f32 	%f416, %f396, %f400, %f392;
	ld.shared.f32 	%f417, [%r64+3900];
	ld.shared.f32 	%f418, [%r64+3904];
	ld.shared.f32 	%f419, [%r64+3908];
	ld.shared.f32 	%f420, [%r64+3912];
	ld.shared.f32 	%f421, [%r68+3900];
	ld.shared.f32 	%f422, [%r68+3904];
	ld.shared.f32 	%f423, [%r68+3908];
	ld.shared.f32 	%f424, [%r68+3912];
	fma.rn.f32 	%f450, %f417, %f421, %f401;
	fma.rn.f32 	%f449, %f417, %f422, %f402;
	fma.rn.f32 	%f448, %f417, %f423, %f403;
	fma.rn.f32 	%f447, %f417, %f424, %f404;
	fma.rn.f32 	%f446, %f418, %f421, %f405;
	fma.rn.f32 	%f445, %f418, %f422, %f406;
	fma.rn.f32 	%f444, %f418, %f423, %f407;
	fma.rn.f32 	%f443, %f418, %f424, %f408;
	fma.rn.f32 	%f451, %f419, %f421, %f409;
	fma.rn.f32 	%f452, %f419, %f422, %f410;
	fma.rn.f32 	%f453, %f419, %f423, %f411;
	fma.rn.f32 	%f454, %f419, %f424, %f412;
	fma.rn.f32 	%f455, %f420, %f421, %f413;
	fma.rn.f32 	%f456, %f420, %f422, %f414;
	fma.rn.f32 	%f457, %f420, %f423, %f415;
	fma.rn.f32 	%f458, %f420, %f424, %f416;
	bar.sync 	0;
	add.s32 	%r70, %r70, 16;
	setp.lt.s32 	%p11, %r70, %r40;
	@%p11 bra 	$L__BB1_2;
$L__BB1_12:
	setp.ge.s32 	%p12, %r4, %r38;
	mad.lo.s32 	%r29, %r4, %r39, %r6;
	setp.ge.s32 	%p13, %r6, %r39;
	mul.wide.s32 	%rd15, %r29, 4;
	add.s64 	%rd2, %rd1, %rd15;
	or.pred  	%p14, %p12, %p13;
	@%p14 bra 	$L__BB1_14;
	st.global.f32 	[%rd2], %f450;
$L__BB1_14:
	setp.ge.s32 	%p15, %r4, %r38;
	add.s32 	%r30, %r6, 1;
	setp.ge.s32 	%p16, %r30, %r39;
	or.pred  	%p17, %p15, %p16;
	@%p17 bra 	$L__BB1_16;
	st.global.f32 	[%rd2+4], %f449;
$L__BB1_16:
	setp.ge.s32 	%p18, %r4, %r38;
	add.s32 	%r31, %r6, 2;
	setp.ge.s32 	%p19, %r31, %r39;
	or.pred  	%p20, %p18, %p19;
	@%p20 bra 	$L__BB1_18;
	st.global.f32 	[%rd2+8], %f448;
$L__BB1_18:
	setp.ge.s32 	%p21, %r4, %r38;
	add.s32 	%r32, %r6, 3;
	setp.ge.s32 	%p22, %r32, %r39;
	or.pred  	%p23, %p21, %p22;
	@%p23 bra 	$L__BB1_20;
	st.global.f32 	[%rd2+12], %f447;
$L__BB1_20:
	setp.ge.s32 	%p24, %r6, %r39;
	add.s32 	%r33, %r4, 1;
	setp.ge.s32 	%p25, %r33, %r38;
	add.s32 	%r34, %r29, %r39;
	mul.wide.s32 	%rd16, %r34, 4;
	add.s64 	%rd3, %rd1, %rd16;
	or.pred  	%p26, %p25, %p24;
	@%p26 bra 	$L__BB1_22;
	st.global.f32 	[%rd3], %f446;
$L__BB1_22:
	setp.ge.s32 	%p27, %r33, %r38;
	setp.ge.s32 	%p28, %r30, %r39;
	or.pred  	%p29, %p27, %p28;
	@%p29 bra 	$L__BB1_24;
	st.global.f32 	[%rd3+4], %f445;
$L__BB1_24:
	setp.ge.s32 	%p30, %r33, %r38;
	setp.ge.s32 	%p31, %r31, %r39;
	or.pred  	%p32, %p30, %p31;
	@%p32 bra 	$L__BB1_26;
	st.global.f32 	[%rd3+8], %f444;
$L__BB1_26:
	setp.ge.s32 	%p33, %r33, %r38;
	setp.ge.s32 	%p34, %r32, %r39;
	or.pred  	%p35, %p33, %p34;
	@%p35 bra 	$L__BB1_28;
	st.global.f32 	[%rd3+12], %f443;
$L__BB1_28:
	setp.ge.s32 	%p36, %r6, %r39;
	add.s32 	%r35, %r4, 2;
	setp.ge.s32 	%p37, %r35, %r38;
	add.s32 	%r36, %r34, %r39;
	mul.wide.s32 	%rd17, %r36, 4;
	add.s64 	%rd4, %rd1, %rd17;
	or.pred  	%p38, %p37, %p36;
	@%p38 bra 	$L__BB1_30;
	st.global.f32 	[%rd4], %f451;
$L__BB1_30:
	setp.ge.s32 	%p39, %r35, %r38;
	setp.ge.s32 	%p40, %r30, %r39;
	or.pred  	%p41, %p39, %p40;
	@%p41 bra 	$L__BB1_32;
	st.global.f32 	[%rd4+4], %f452;
$L__BB1_32:
	setp.ge.s32 	%p42, %r35, %r38;
	setp.ge.s32 	%p43, %r31, %r39;
	or.pred  	%p44, %p42, %p43;
	@%p44 bra 	$L__BB1_34;
	st.global.f32 	[%rd4+8], %f453;
$L__BB1_34:
	setp.ge.s32 	%p45, %r35, %r38;
	setp.ge.s32 	%p46, %r32, %r39;
	or.pred  	%p47, %p45, %p46;
	@%p47 bra 	$L__BB1_36;
	st.global.f32 	[%rd4+12], %f454;
$L__BB1_36:
	setp.ge.s32 	%p48, %r6, %r39;
	add.s32 	%r37, %r4, 3;
	setp.ge.s32 	%p49, %r37, %r38;
	add.s32 	%r69, %r36, %r39;
	mul.wide.s32 	%rd18, %r69, 4;
	add.s64 	%rd5, %rd1, %rd18;
	or.pred  	%p50, %p49, %p48;
	@%p50 bra 	$L__BB1_38;
	st.global.f32 	[%rd5], %f455;
$L__BB1_38:
	setp.ge.s32 	%p51, %r37, %r38;
	setp.ge.s32 	%p52, %r30, %r39;
	or.pred  	%p53, %p51, %p52;
	@%p53 bra 	$L__BB1_40;
	st.global.f32 	[%rd5+4], %f456;
$L__BB1_40:
	setp.ge.s32 	%p54, %r37, %r38;
	setp.ge.s32 	%p55, %r31, %r39;
	or.pred  	%p56, %p54, %p55;
	@%p56 bra 	$L__BB1_42;
	st.global.f32 	[%rd5+8], %f457;
$L__BB1_42:
	setp.ge.s32 	%p57, %r37, %r38;
	setp.ge.s32 	%p58, %r32, %r39;
	or.pred  	%p59, %p57, %p58;
	@%p59 bra 	$L__BB1_44;
	st.global.f32 	[%rd5+12], %f458;
$L__BB1_44:
	ret;

}
	// .globl	_Z15transposedBGemmILi64ELi64ELi16ELi4ELi4EEvPKfS1_Pfiii
.visible .entry _Z15transposedBGemmILi64ELi64ELi16ELi4ELi4EEvPKfS1_Pfiii(
	.param .u64 .ptr .align 1 _Z15transposedBGemmILi64ELi64ELi16ELi4ELi4EEvPKfS1_Pfiii_param_0,
	.param .u64 .ptr .align 1 _Z15transposedBGemmILi64ELi64ELi16ELi4ELi4EEvPKfS1_Pfiii_param_1,
	.param .u64 .ptr .align 1 _Z15transposedBGemmILi64ELi64ELi16ELi4ELi4EEvPKfS1_Pfiii_param_2,
	.param .u32 _Z15transposedBGemmILi64ELi64ELi16ELi4ELi4EEvPKfS1_Pfiii_param_3,
	.param .u32 _Z15transposedBGemmILi64ELi64ELi16ELi4ELi4EEvPKfS1_Pfiii_param_4,
	.param .u32 _Z15transposedBGemmILi64ELi64ELi16ELi4ELi4EEvPKfS1_Pfiii_param_5
)
{
	.reg .pred 	%p<60>;
	.reg .b16 	%rs<6>;
	.reg .b32 	%r<76>;
	.reg .b32 	%f<459>;
	.reg .b64 	%rd<21>;
	// demoted variable
	.shared .align 4 .b8 _ZZ15transposedBGemmILi64ELi64ELi16ELi4ELi4EEvPKfS1_PfiiiE2As[4160];
	// demoted variable
	.shared .align 4 .b8 _ZZ15transposedBGemmILi64ELi64ELi16ELi4ELi4EEvPKfS1_PfiiiE2Bs[4160];
	ld.param.u64 	%rd8, [_Z15transposedBGemmILi64ELi64ELi16ELi4ELi4EEvPKfS1_Pfiii_param_2];
	ld.param.u32 	%r38, [_Z15transposedBGemmILi64ELi64ELi16ELi4ELi4EEvPKfS1_Pfiii_param_3];
	ld.param.u32 	%r39, [_Z15transposedBGemmILi64ELi64ELi16ELi4ELi4EEvPKfS1_Pfiii_param_4];
	ld.param.u32 	%r40, [_Z15transposedBGemmILi64ELi64ELi16ELi4ELi4EEvPKfS1_Pfiii_param_5];
	cvta.to.global.u64 	%rd1, %rd8;
	mov.u32 	%r1, %tid.x;
	mov.u32 	%r2, %tid.y;
	mov.u32 	%r41, %ctaid.y;
	shl.b32 	%r3, %r41, 6;
	shl.b32 	%r42, %r2, 2;
	add.s32 	%r4, %r3, %r42;
	mov.u32 	%r43, %ctaid.x;
	shl.b32 	%r5, %r43, 6;
	shl.b32 	%r44, %r1, 2;
	add.s32 	%r6, %r5, %r44;
	shl.b32 	%r45, %r2, 4;
	add.s32 	%r7, %r45, %r1;
	setp.lt.s32 	%p1, %r40, 1;
	mov.f32 	%f443, 0f00000000;
	mov.f32 	%f444, %f443;
	mov.f32 	%f445, %f443;
	mov.f32 	%f446, %f443;
	mov.f32 	%f447, %f443;
	mov.f32 	%f448, %f443;
	mov.f32 	%f449, %f443;
	mov.f32 	%f450, %f443;
	mov.f32 	%f451, %f443;
	mov.f32 	%f452, %f443;
	mov.f32 	%f453, %f443;
	mov.f32 	%f454, %f443;
	mov.f32 	%f455, %f443;
	mov.f32 	%f456, %f443;
	mov.f32 	%f457, %f443;
	mov.f32 	%f458, %f443;
	@%p1 bra 	$L__BB2_12;
	shr.u32 	%r8, %r7, 6;
	cvt.u16.u32 	%rs1, %r2;
	shl.b16 	%rs2, %rs1, 4;
	cvt.u16.u32 	%rs3, %r1;
	add.s16 	%rs4, %rs2, %rs3;
	cvt.u32.u16 	%r47, %rs4;
	and.b32  	%r48, %r47, 63;
	and.b16  	%rs5, %rs4, 63;
	mul.wide.u16 	%r49, %rs5, 4;
	mad.lo.s32 	%r50, %r8, 260, %r49;
	mov.u32 	%r51, _ZZ15transposedBGemmILi64ELi64ELi16ELi4ELi4EEvPKfS1_PfiiiE2As;
	add.s32 	%r9, %r51, %r50;
	add.s32 	%r52, %r3, %r48;
	mad.lo.s32 	%r10, %r40, %r52, %r8;
	mov.b32 	%r70, 0;
	mov.f32 	%f443, 0f00000000;
$L__BB2_2:
	setp.gt.u32 	%p2, %r7, 1023;
	@%p2 bra 	$L__BB2_11;
	add.s32 	%r72, %r10, %r70;
	add.s32 	%r71, %r8, %r70;
	mov.u32 	%r73, %r9;
	mov.u32 	%r74, %r7;
$L__BB2_4:
	and.b32  	%r53, %r74, 63;
	add.s32 	%r55, %r53, %r3;
	setp.ge.s32 	%p3, %r71, %r40;
	setp.ge.s32 	%p4, %r55, %r38;
	mov.f32 	%f441, 0f00000000;
	or.pred  	%p5, %p3, %p4;
	@%p5 bra 	$L__BB2_6;
	ld.param.u64 	%rd19, [_Z15transposedBGemmILi64ELi64ELi16ELi4ELi4EEvPKfS1_Pfiii_param_0];
	cvta.to.global.u64 	%rd9, %rd19;
	mul.wide.u32 	%rd10, %r72, 4;
	add.s64 	%rd11, %rd9, %rd10;
	ld.global.nc.f32 	%f441, [%rd11];
$L__BB2_6:
	st.shared.f32 	[%r73], %f441;
	add.s32 	%r18, %r74, 256;
	add.s32 	%r73, %r73, 1040;
	add.s32 	%r72, %r72, 4;
	add.s32 	%r71, %r71, 4;
	setp.lt.u32 	%p6, %r74, 768;
	mov.u32 	%r74, %r18;
	@%p6 bra 	$L__BB2_4;
	mov.u32 	%r75, %r7;
$L__BB2_8:
	shr.u32 	%r23, %r75, 6;
	and.b32  	%r24, %r75, 63;
	add.s32 	%r25, %r23, %r70;
	add.s32 	%r26, %r24, %r5;
	setp.ge.s32 	%p7, %r25, %r40;
	setp.ge.s32 	%p8, %r26, %r39;
	mov.f32 	%f442, 0f00000000;
	or.pred  	%p9, %p7, %p8;
	@%p9 bra 	$L__BB2_10;
	ld.param.u64 	%rd20, [_Z15transposedBGemmILi64ELi64ELi16ELi4ELi4EEvPKfS1_Pfiii_param_1];
	mad.lo.s32 	%r56, %r26, %r40, %r25;
	cvta.to.global.u64 	%rd12, %rd20;
	mul.wide.s32 	%rd13, %r56, 4;
	add.s64 	%rd14, %rd12, %rd13;
	ld.global.nc.f32 	%f442, [%rd14];
$L__BB2_10:
	mov.u32 	%r57, _ZZ15transposedBGemmILi64ELi64ELi16ELi4ELi4EEvPKfS1_PfiiiE2Bs;
	mad.lo.s32 	%r58, %r23, 260, %r57;
	shl.b32 	%r59, %r24, 2;
	add.s32 	%r60, %r58, %r59;
	st.shared.f32 	[%r60], %f442;
	add.s32 	%r27, %r75, 256;
	setp.lt.u32 	%p10, %r75, 768;
	mov.u32 	%r75, %r27;
	@%p10 bra 	$L__BB2_8;
$L__BB2_11:
	bar.sync 	0;
	mov.u32 	%r61, %tid.y;
	shl.b32 	%r62, %r61, 4;
	mov.u32 	%r63, _ZZ15transposedBGemmILi64ELi64ELi16ELi4ELi4EEvPKfS1_PfiiiE2As;
	add.s32 	%r64, %r63, %r62;
	ld.shared.f32 	%f57, [%r64];
	ld.shared.f32 	%f58, [%r64+4];
	ld.shared.f32 	%f59, [%r64+8];
	ld.shared.f32 	%f60, [%r64+12];
	mov.u32 	%r65, %tid.x;
	shl.b32 	%r66, %r65, 4;
	mov.u32 	%r67, _ZZ15transposedBGemmILi64ELi64ELi16ELi4ELi4EEvPKfS1_PfiiiE2Bs;
	add.s32 	%r68, %r67, %r66;
	ld.shared.f32 	%f61, [%r68];
	ld.shared.f32 	%f62, [%r68+4];
	ld.shared.f32 	%f63, [%r68+8];
	ld.shared.f32 	%f64, [%r68+12];
	fma.rn.f32 	%f65, %f57, %f61, %f450;
	fma.rn.f32 	%f66, %f57, %f62, %f449;
	fma.rn.f32 	%f67, %f57, %f63, %f448;
	fma.rn.f32 	%f68, %f57, %f64, %f447;
	fma.rn.f32 	%f69, %f58, %f61, %f446;
	fma.rn.f32 	%f70, %f58, %f62, %f445;
	fma.rn.f32 	%f71, %f58, %f63, %f444;
	fma.rn.f32 	%f72, %f58, %f64, %f443;
	fma.rn.f32 	%f73, %f59, %f61, %f451;
	fma.rn.f32 	%f74, %f59, %f62, %f452;
	fma.rn.f32 	%f75, %f59, %f63, %f453;
	fma.rn.f32 	%f76, %f59, %f64, %f454;
	fma.rn.f32 	%f77, %f60, %f61, %f455;
	fma.rn.f32 	%f78, %f60, %f62, %f456;
	fma.rn.f32 	%f79, %f60, %f63, %f457;
	fma.rn.f32 	%f80, %f60, %f64, %f458;
	ld.shared.f32 	%f81, [%r64+260];
	ld.shared.f32 	%f82, [%r64+264];
	ld.shared.f32 	%f83, [%r64+268];
	ld.shared.f32 	%f84, [%r64+272];
	ld.shared.f32 	%f85, [%r68+260];
	ld.shared.f32 	%f86, [%r68+264];
	ld.shared.f32 	%f87, [%r68+268];
	ld.shared.f32 	%f88, [%r68+272];
	fma.rn.f32 	%f89, %f81, %f85, %f65;
	fma.rn.f32 	%f90, %f81, %f86, %f66;
	fma.rn.f32 	%f91, %f81, %f87, %f67;
	fma.rn.f32 	%f92, %f81, %f88, %f68;
	fma.rn.f32 	%f93, %f82, %f85, %f69;
	fma.rn.f32 	%f94, %f82, %f86, %f70;
	fma.rn.f32 	%f95, %f82, %f87, %f71;
	fma.rn.f32 	%f96, %f82, %f88, %f72;
	fma.rn.f32 	%f97, %f83, %f85, %f73;
	fma.rn.f32 	%f98, %f83, %f86, %f74;
	fma.rn.f32 	%f99, %f83, %f87, %f75;
	fma.rn.f32 	%f100, %f83, %f88, %f76;
	fma.rn.f32 	%f101, %f84, %f85, %f77;
	fma.rn.f32 	%f102, %f84, %f86, %f78;
	fma.rn.f32 	%f103, %f84, %f87, %f79;
	fma.rn.f32 	%f104, %f84, %f88, %f80;
	ld.shared.f32 	%f105, [%r64+520];
	ld.shared.f32 	%f106, [%r64+524];
	ld.shared.f32 	%f107, [%r64+528];
	ld.shared.f32 	%f108, [%r64+532];
	ld.shared.f32 	%f109, [%r68+520];
	ld.shared.f32 	%f110, [%r68+524];
	ld.shared.f32 	%f111, [%r68+528];
	ld.shared.f32 	%f112, [%r68+532];
	fma.rn.f32 	%f113, %f105, %f109, %f89;
	fma.rn.f32 	%f114, %f105, %f110, %f90;
	fma.rn.f32 	%f115, %f105, %f111, %f91;
	fma.rn.f32 	%f116, %f105, %f112, %f92;
	fma.rn.f32 	%f117, %f106, %f109, %f93;
	fma.rn.f32 	%f118, %f106, %f110, %f94;
	fma.rn.f32 	%f119, %f106, %f111, %f95;
	fma.rn.f32 	%f120, %f106, %f112, %f96;
	fma.rn.f32 	%f121, %f107, %f109, %f97;
	fma.rn.f32 	%f122, %f107, %f110, %f98;
	fma.rn.f32 	%f123, %f107, %f111, %f99;
	fma.rn.f32 	%f124, %f107, %f112, %f100;
	fma.rn.f32 	%f125, %f108, %f109, %f101;
	fma.rn.f32 	%f126, %f108, %f110, %f102;
	fma.rn.f32 	%f127, %f108, %f111, %f103;
	fma.rn.f32 	%f128, %f108, %f112, %f104;
	ld.shared.f32 	%f129, [%r64+780];
	ld.shared.f32 	%f130, [%r64+784];
	ld.shared.f32 	%f131, [%r64+788];
	ld.shared.f32 	%f132, [%r64+792];
	ld.shared.f32 	%f133, [%r68+780];
	ld.shared.f32 	%f134, [%r68+784];
	ld.shared.f32 	%f135, [%r68+788];
	ld.shared.f32 	%f136, [%r68+792];
	fma.rn.f32 	%f137, %f129, %f133, %f113;
	fma.rn.f32 	%f138, %f129, %f134, %f114;
	fma.rn.f32 	%f139, %f129, %f135, %f115;
	fma.rn.f32 	%f140, %f129, %f136, %f116;
	fma.rn.f32 	%f141, %f130, %f133, %f117;
	fma.rn.f32 	%f142, %f130, %f134, %f118;
	fma.rn.f32 	%f143, %f130, %f135, %f119;
	fma.rn.f32 	%f144, %f130, %f136, %f120;
	fma.rn.f32 	%f145, %f131, %f133, %f121;
	fma.rn.f32 	%f146, %f131, %f134, %f122;
	fma.rn.f32 	%f147, %f131, %f135, %f123;
	fma.rn.f32 	%f148, %f131, %f136, %f124;
	fma.rn.f32 	%f149, %f132, %f133, %f125;
	fma.rn.f32 	%f150, %f132, %f134, %f126;
	fma.rn.f32 	%f151, %f132, %f135, %f127;
	fma.rn.f32 	%f152, %f132, %f136, %f128;
	ld.shared.f32 	%f153, [%r64+1040];
	ld.shared.f32 	%f154, [%r64+1044];
	ld.shared.f32 	%f155, [%r64+1048];
	ld.shared.f32 	%f156, [%r64+1052];
	ld.shared.f32 	%f157, [%r68+1040];
	ld.shared.f32 	%f158, [%r68+1044];
	ld.shared.f32 	%f159, [%r68+1048];
	ld.shared.f32 	%f160, [%r68+1052];
	fma.rn.f32 	%f161, %f153, %f157, %f137;
	fma.rn.f32 	%f162, %f153, %f158, %f138;
	fma.rn.f32 	%f163, %f153, %f159, %f139;
	fma.rn.f32 	%f164, %f153, %f160, %f140;
	fma.rn.f32 	%f165, %f154, %f157, %f141;
	fma.rn.f32 	%f166, %f154, %f158, %f142;
	fma.rn.f32 	%f167, %f154, %f159, %f143;
	fma.rn.f32 	%f168, %f154, %f160, %f144;
	fma.rn.f32 	%f169, %f155, %f157, %f145;
	fma.rn.f32 	%f170, %f155, %f158, %f146;
	fma.rn.f32 	%f171, %f155, %f159, %f147;
	fma.rn.f32 	%f172, %f155, %f160, %f148;
	fma.rn.f32 	%f173, %f156, %f157, %f149;
	fma.rn.f32 	%f174, %f156, %f158, %f150;
	fma.rn.f32 	%f175, %f156, %f159, %f151;
	fma.rn.f32 	%f176, %f156, %f160, %f152;
	ld.shared.f32 	%f177, [%r64+1300];
	ld.shared.f32 	%f178, [%r64+1304];
	ld.shared.f32 	%f179, [%r64+1308];
	ld.shared.f32 	%f180, [%r64+1312];
	ld.shared.f32 	%f181, [%r68+1300];
	ld.shared.f32 	%f182, [%r68+1304];
	ld.shared.f32 	%f183, [%r68+1308];
	ld.shared.f32 	%f184, [%r68+1312];
	fma.rn.f32 	%f185, %f177, %f181, %f161;
	fma.rn.f32 	%f186, %f177, %f182, %f162;
	fma.rn.f32 	%f187, %f177, %f183, %f163;
	fma.rn.f32 	%f188, %f177, %f184, %f164;
	fma.rn.f32 	%f189, %f178, %f181, %f165;
	fma.rn.f32 	%f190, %f178, %f182, %f166;
	fma.rn.f32 	%f191, %f178, %f183, %f167;
	fma.rn.f32 	%f192, %f178, %f184, %f168;
	fma.rn.f32 	%f193, %f179, %f181, %f169;
	fma.rn.f32 	%f194, %f179, %f182, %f170;
	fma.rn.f32 	%f195, %f179, %f183, %f171;
	fma.rn.f32 	%f196, %f179, %f184, %f172;
	fma.rn.f32 	%f197, %f180, %f181, %f173;
	fma.rn.f32 	%f198, %f180, %f182, %f174;
	fma.rn.f32 	%f199, %f180, %f183, %f175;
	fma.rn.f32 	%f200, %f180, %f184, %f176;
	ld.shared.f32 	%f201, [%r64+1560];
	ld.shared.f32 	%f202, [%r64+1564];
	ld.shared.f32 	%f203, [%r64+1568];
	ld.shared.f32 	%f204, [%r64+1572];
	ld.shared.f32 	%f205, [%r68+1560];
	ld.shared.f32 	%f206, [%r68+1564];
	ld.shared.f32 	%f207, [%r68+1568];
	ld.shared.f32 	%f208, [%r68+1572];
	fma.rn.f32 	%f209, %f201, %f205, %f185;
	fma.rn.f32 	%f210, %f201, %f206, %f186;
	fma.rn.f32 	%f211, %f201, %f207, %f187;
	fma.rn.f32 	%f212, %f201, %f208, %f188;
	fma.rn.f32 	%f213, %f202, %f205, %f189;
	fma.rn.f32 	%f214, %f202, %f206, %f190;
	fma.rn.f32 	%f215, %f202, %f207, %f191;
	fma.rn.f32 	%f216, %f202, %f208, %f192;
	fma.rn.f32 	%f217, %f203, %f205, %f193;
	fma.rn.f32 	%f218, %f203, %f206, %f194;
	fma.rn.f32 	%f219, %f203, %f207, %f195;
	fma.rn.f32 	%f220, %f203, %f208, %f196;
	fma.rn.f32 	%f221, %f204, %f205, %f197;
	fma.rn.f32 	%f222, %f204, %f206, %f198;
	fma.rn.f32 	%f223, %f204, %f207, %f199;
	fma.rn.f32 	%f224, %f204, %f208, %f200;
	ld.shared.f32 	%f225, [%r64+1820];
	ld.shared.f32 	%f226, [%r64+1824];
	ld.shared.f32 	%f227, [%r64+1828];
	ld.shared.f32 	%f228, [%r64+1832];
	ld.shared.f32 	%f229, [%r68+1820];
	ld.shared.f32 	%f230, [%r68+1824];
	ld.shared.f32 	%f231, [%r68+1828];
	ld.shared.f32 	%f232, [%r68+1832];
	fma.rn.f32 	%f233, %f225, %f229, %f209;
	fma.rn.f32 	%f234, %f225, %f230, %f210;
	fma.rn.f32 	%f235, %f225, %f231, %f211;
	fma.rn.f32 	%f236, %f225, %f232, %f212;
	fma.rn.f32 	%f237, %f226, %f229, %f213;
	fma.rn.f32 	%f238, %f226, %f230, %f214;
	fma.rn.f32 	%f239, %f226, %f231, %f215;
	fma.rn.f32 	%f240, %f226, %f232, %f216;
	fma.rn.f32 	%f241, %f227, %f229, %f217;
	fma.rn.f32 	%f242, %f227, %f230, %f218;
	fma.rn.f32 	%f243, %f227, %f231, %f219;
	fma.rn.f32 	%f244, %f227, %f232, %f220;
	fma.rn.f32 	%f245, %f228, %f229, %f221;
	fma.rn.f32 	%f246, %f228, %f230, %f222;
	fma.rn.f32 	%f247, %f228, %f231, %f223;
	fma.rn.f32 	%f248, %f228, %f232, %f224;
	ld.shared.f32 	%f249, [%r64+2080];
	ld.shared.f32 	%f250, [%r64+2084];
	ld.shared.f32 	%f251, [%r64+2088];
	ld.shared.f32 	%f252, [%r64+2092];
	ld.shared.f32 	%f253, [%r68+2080];
	ld.shared.f32 	%f254, [%r68+2084];
	ld.shared.f32 	%f255, [%r68+2088];
	ld.shared.f32 	%f256, [%r68+2092];
	fma.rn.f32 	%f257, %f249, %f253, %f233;
	fma.rn.f32 	%f258, %f249, %f254, %f234;
	fma.rn.f32 	%f259, %f249, %f255, %f235;
	fma.rn.f32 	%f260, %f249, %f256, %f236;
	fma.rn.f32 	%f261, %f250, %f253, %f237;
	fma.rn.f32 	%f262, %f250, %f254, %f238;
	fma.rn.f32 	%f263, %f250, %f255, %f239;
	fma.rn.f32 	%f264, %f250, %f256, %f240;
	fma.rn.f32 	%f265, %f251, %f253, %f241;
	fma.rn.f32 	%f266, %f251, %f254, %f242;
	fma.rn.f32 	%f267, %f251, %f255, %f243;
	fma.rn.f32 	%f268, %f251, %f256, %f244;
	fma.rn.f32 	%f269, %f252, %f253, %f245;
	fma.rn.f32 	%f270, %f252, %f254, %f246;
	fma.rn.f32 	%f271, %f252, %f255, %f247;
	fma.rn.f32 	%f272, %f252, %f256, %f248;
	ld.shared.f32 	%f273, [%r64+2340];
	ld.shared.f32 	%f274, [%r64+2344];
	ld.shared.f32 	%f275, [%r64+2348];
	ld.shared.f32 	%f276, [%r64+2352];
	ld.shared.f32 	%f277, [%r68+2340];
	ld.shared.f32 	%f278, [%r68+2344];
	ld.shared.f32 	%f279, [%r68+2348];
	ld.shared.f32 	%f280, [%r68+2352];
	fma.rn.f32 	%f281, %f273, %f277, %f257;
	fma.rn.f32 	%f282, %f273, %f278, %f258;
	fma.rn.f32 	%f283, %f273, %f279, %f259;
	fma.rn.f32 	%f284, %f273, %f280, %f260;
	fma.rn.f32 	%f285, %f274, %f277, %f261;
	fma.rn.f32 	%f286, %f274, %f278, %f262;
	fma.rn.f32 	%f287, %f274, %f279, %f263;
	fma.rn.f32 	%f288, %f274, %f280, %f264;
	fma.rn.f32 	%f289, %f275, %f277, %f265;
	fma.rn.f32 	%f290, %f275, %f278, %f266;
	fma.rn.f32 	%f291, %f275, %f279, %f267;
	fma.rn.f32 	%f292, %f275, %f280, %f268;
	fma.rn.f32 	%f293, %f276, %f277, %f269;
	fma.rn.f32 	%f294, %f276, %f278, %f270;
	fma.rn.f32 	%f295, %f276, %f279, %f271;
	fma.rn.f32 	%f296, %f276, %f280, %f272;
	ld.shared.f32 	%f297, [%r64+2600];
	ld.shared.f32 	%f298, [%r64+2604];
	ld.shared.f32 	%f299, [%r64+2608];
	ld.shared.f32 	%f300, [%r64+2612];
	ld.shared.f32 	%f301, [%r68+2600];
	ld.shared.f32 	%f302, [%r68+2604];
	ld.shared.f32 	%f303, [%r68+2608];
	ld.shared.f32 	%f304, [%r68+2612];
	fma.rn.f32 	%f305, %f297, %f301, %f281;
	fma.rn.f32 	%f306, %f297, %f302, %f282;
	fma.rn.f32 	%f307, %f297, %f303, %f283;
	fma.rn.f32 	%f308, %f297, %f304, %f284;
	fma.rn.f32 	%f309, %f298, %f301, %f285;
	fma.rn.f32 	%f310, %f298, %f302, %f286;
	fma.rn.f32 	%f311, %f298, %f303, %f287;
	fma.rn.f32 	%f312, %f298, %f304, %f288;
	fma.rn.f32 	%f313, %f299, %f301, %f289;
	fma.rn.f32 	%f314, %f299, %f302, %f290;
	fma.rn.f32 	%f315, %f299, %f303, %f291;
	fma.rn.f32 	%f316, %f299, %f304, %f292;
	fma.rn.f32 	%f317, %f300, %f301, %f293;
	fma.rn.f32 	%f318, %f300, %f302, %f294;
	fma.rn.f32 	%f319, %f300, %f303, %f295;
	fma.rn.f32 	%f320, %f300, %f304, %f296;
	ld.shared.f32 	%f321, [%r64+2860];
	ld.shared.f32 	%f322, [%r64+2864];
	ld.shared.f32 	%f323, [%r64+2868];
	ld.shared.f32 	%f324, [%r64+2872];
	ld.shared.f32 	%f325, [%r68+2860];
	ld.shared.f32 	%f326, [%r68+2864];
	ld.shared.f32 	%f327, [%r68+2868];
	ld.shared.f32 	%f328, [%r68+2872];
	fma.rn.f32 	%f329, %f321, %f325, %f305;
	fma.rn.f32 	%f330, %f321, %f326, %f306;
	fma.rn.f32 	%f331, %f321, %f327, %f307;
	fma.rn.f32 	%f332, %f321, %f328, %f308;
	fma.rn.f32 	%f333, %f322, %f325, %f309;
	fma.rn.f32 	%f334, %f322, %f326, %f310;
	fma.rn.f32 	%f335, %f322, %f327, %f311;
	fma.rn.f32 	%f336, %f322, %f328, %f312;
	fma.rn.f32 	%f337, %f323, %f325, %f313;
	fma.rn.f32 	%f338, %f323, %f326, %f314;
	fma.rn.f32 	%f339, %f323, %f327, %f315;
	fma.rn.f32 	%f340, %f323, %f328, %f316;
	fma.rn.f32 	%f341, %f324, %f325, %f317;
	fma.rn.f32 	%f342, %f324, %f326, %f318;
	fma.rn.f32 	%f343, %f324, %f327, %f319;
	fma.rn.f32 	%f344, %f324, %f328, %f320;
	ld.shared.f32 	%f345, [%r64+3120];
	ld.shared.f32 	%f346, [%r64+3124];
	ld.shared.f32 	%f347, [%r64+3128];
	ld.shared.f32 	%f348, [%r64+3132];
	ld.shared.f32 	%f349, [%r68+3120];
	ld.shared.f32 	%f350, [%r68+3124];
	ld.shared.f32 	%f351, [%r68+3128];
	ld.shared.f32 	%f352, [%r68+3132];
	fma.rn.f32 	%f353, %f345, %f349, %f329;
	fma.rn.f32 	%f354, %f345, %f350, %f330;
	fma.rn.f32 	%f355, %f345, %f351, %f331;
	fma.rn.f32 	%f356, %f345, %f352, %f332;
	fma.rn.f32 	%f357, %f346, %f349, %f333;
	fma.rn.f32 	%f358, %f346, %f350, %f334;
	fma.rn.f32 	%f359, %f346, %f351, %f335;
	fma.rn.f32 	%f360, %f346, %f352, %f336;
	fma.rn.f32 	%f361, %f347, %f349, %f337;
	fma.rn.f32 	%f362, %f347, %f350, %f338;
	fma.rn.f32 	%f363, %f347, %f351, %f339;
	fma.rn.f32 	%f364, %f347, %f352, %f340;
	fma.rn.f32 	%f365, %f348, %f349, %f341;
	fma.rn.f32 	%f366, %f348, %f350, %f342;
	fma.rn.f32 	%f367, %f348, %f351, %f343;
	fma.rn.f32 	%f368, %f348, %f352, %f344;
	ld.shared.f32 	%f369, [%r64+3380];
	ld.shared.f32 	%f370, [%r64+3384];
	ld.shared.f32 	%f371, [%r64+3388];
	ld.shared.f32 	%f372, [%r64+3392];
	ld.shared.f32 	%f373, [%r68+3380];
	ld.shared.f32 	%f374, [%r68+3384];
	ld.shared.f32 	%f375, [%r68+3388];
	ld.shared.f32 	%f376, [%r68+3392];
	fma.rn.f32 	%f377, %f369, %f373, %f353;
	fma.rn.f32 	%f378, %f369, %f374, %f354;
	fma.rn.f32 	%f379, %f369, %f375, %f355;
	fma.rn.f32 	%f380, %f369, %f376, %f356;
	fma.rn.f32 	%f381, %f370, %f373, %f357;
	fma.rn.f32 	%f382, %f370, %f374, %f358;
	fma.rn.f32 	%f383, %f370, %f375, %f359;
	fma.rn.f32 	%f384, %f370, %f376, %f360;
	fma.rn.f32 	%f385, %f371, %f373, %f361;
	fma.rn.f32 	%f386, %f371, %f374, %f362;
	fma.rn.f32 	%f387, %f371, %f375, %f363;
	fma.rn.f32 	%f388, %f371, %f376, %f364;
	fma.rn.f32 	%f389, %f372, %f373, %f365;
	fma.rn.f32 	%f390, %f372, %f374, %f366;
	fma.rn.f32 	%f391, %f372, %f375, %f367;
	fma.rn.f32 	%f392, %f372, %f376, %f368;
	ld.shared.f32 	%f393, [%r64+3640];
	ld.shared.f32 	%f394, [%r64+3644];
	ld.shared.f32 	%f395, [%r64+3648];
	ld.shared.f32 	%f396, [%r64+3652];
	ld.shared.f32 	%f397, [%r68+3640];
	ld.shared.f32 	%f398, [%r68+3644];
	ld.shared.f32 	%f399, [%r68+3648];
	ld.shared.f32 	%f400, [%r68+3652];
	fma.rn.f32 	%f401, %f393, %f397, %f377;
	fma.rn.f32 	%f402, %f393, %f398, %f378;
	fma.rn.f32 	%f403, %f393, %f399, %f379;
	fma.rn.f32 	%f404, %f393, %f400, %f380;
	fma.rn.f32 	%f405, %f394, %f397, %f381;
	fma.rn.f32 	%f406, %f394, %f398, %f382;
	fma.rn.f32 	%f407, %f394, %f399, %f383;
	fma.rn.f32 	%f408, %f394, %f400, %f384;
	fma.rn.f32 	%f409, %f395, %f397, %f385;
	fma.rn.f32 	%f410, %f395, %f398, %f386;
	fma.rn.f32 	%f411, %f395, %f399, %f387;
	fma.rn.f32 	%f412, %f395, %f400, %f388;
	fma.rn.f32 	%f413, %f396, %f397, %f389;
	fma.rn.f32 	%f414, %f396, %f398, %f390;
	fma.rn.f32 	%f415, %f396, %f399, %f391;
	fma.rn.f32 	%f416, %f396, %f400, %f392;
	ld.shared.f32 	%f417, [%r64+3900];
	ld.shared.f32 	%f418, [%r64+3904];
	ld.shared.f32 	%f419, [%r64+3908];
	ld.shared.f32 	%f420, [%r64+3912];
	ld.shared.f32 	%f421, [%r68+3900];
	ld.shared.f32 	%f422, [%r68+3904];
	ld.shared.f32 	%f423, [%r68+3908];
	ld.shared.f32 	%f424, [%r68+3912];
	fma.rn.f32 	%f450, %f417, %f421, %f401;
	fma.rn.f32 	%f449, %f417, %f422, %f402;
	fma.rn.f32 	%f448, %f417, %f423, %f403;
	fma.rn.f32 	%f447, %f417, %f424, %f404;
	fma.rn.f32 	%f446, %f418, %f421, %f405;
	fma.rn.f32 	%f445, %f418, %f422, %f406;
	fma.rn.f32 	%f444, %f418, %f423, %f407;
	fma.rn.f32 	%f443, %f418, %f424, %f408;
	fma.rn.f32 	%f451, %f419, %f421, %f409;
	fma.rn.f32 	%f452, %f419, %f422, %f410;
	fma.rn.f32 	%f453, %f419, %f423, %f411;
	fma.rn.f32 	%f454, %f419, %f424, %f412;
	fma.rn.f32 	%f455, %f420, %f421, %f413;
	fma.rn.f32 	%f456, %f420, %f422, %f414;
	fma.rn.f32 	%f457, %f420, %f423, %f415;
	fma.rn.f32 	%f458, %f420, %f424, %f416;
	bar.sync 	0;
	add.s32 	%r70, %r70, 16;
	setp.lt.s32 	%p11, %r70, %r40;
	@%p11 bra 	$L__BB2_2;
$L__BB2_12:
	setp.ge.s32 	%p12, %r4, %r38;
	mad.lo.s32 	%r29, %r4, %r39, %r6;
	setp.ge.s32 	%p13, %r6, %r39;
	mul.wide.s32 	%rd15, %r29, 4;
	add.s64 	%rd2, %rd1, %rd15;
	or.pred  	%p14, %p12, %p13;
	@%p14 bra 	$L__BB2_14;
	st.global.f32 	[%rd2], %f450;
$L__BB2_14:
	setp.ge.s32 	%p15, %r4, %r38;
	add.s32 	%r30, %r6, 1;
	setp.ge.s32 	%p16, %r30, %r39;
	or.pred  	%p17, %p15, %p16;
	@%p17 bra 	$L__BB2_16;
	st.global.f32 	[%rd2+4], %f449;
$L__BB2_16:
	setp.ge.s32 	%p18, %r4, %r38;
	add.s32 	%r31, %r6, 2;
	setp.ge.s32 	%p19, %r31, %r39;
	or.pred  	%p20, %p18, %p19;
	@%p20 bra 	$L__BB2_18;
	st.global.f32 	[%rd2+8], %f448;
$L__BB2_18:
	setp.ge.s32 	%p21, %r4, %r38;
	add.s32 	%r32, %r6, 3;
	setp.ge.s32 	%p22, %r32, %r39;
	or.pred  	%p23, %p21, %p22;
	@%p23 bra 	$L__BB2_20;
	st.global.f32 	[%rd2+12], %f447;
$L__BB2_20:
	setp.ge.s32 	%p24, %r6, %r39;
	add.s32 	%r33, %r4, 1;
	setp.ge.s32 	%p25, %r33, %r38;
	add.s32 	%r34, %r29, %r39;
	mul.wide.s32 	%rd16, %r34, 4;
	add.s64 	%rd3, %rd1, %rd16;
	or.pred  	%p26, %p25, %p24;
	@%p26 bra 	$L__BB2_22;
	st.global.f32 	[%rd3], %f446;
$L__BB2_22:
	setp.ge.s32 	%p27, %r33, %r38;
	setp.ge.s32 	%p28, %r30, %r39;
	or.pred  	%p29, %p27, %p28;
	@%p29 bra 	$L__BB2_24;
	st.global.f32 	[%rd3+4], %f445;
$L__BB2_24:
	setp.ge.s32 	%p30, %r33, %r38;
	setp.ge.s32 	%p31, %r31, %r39;
	or.pred  	%p32, %p30, %p31;
	@%p32 bra 	$L__BB2_26;
	st.global.f32 	[%rd3+8], %f444;
$L__BB2_26:
	setp.ge.s32 	%p33, %r33, %r38;
	setp.ge.s32 	%p34, %r32, %r39;
	or.pred  	%p35, %p33, %p34;
	@%p35 bra 	$L__BB2_28;
	st.global.f32 	[%rd3+12], %f443;
$L__BB2_28:
	setp.ge.s32 	%p36, %r6, %r39;
	add.s32 	%r35, %r4, 2;
	setp.ge.s32 	%p37, %r35, %r38;
	add.s32 	%r36, %r34, %r39;
	mul.wide.s32 	%rd17, %r36, 4;
	add.s64 	%rd4, %rd1, %rd17;
	or.pred  	%p38, %p37, %p36;
	@%p38 bra 	$L__BB2_30;
	st.global.f32 	[%rd4], %f451;
$L__BB2_30:
	setp.ge.s32 	%p39, %r35, %r38;
	setp.ge.s32 	%p40, %r30, %r39;
	or.pred  	%p41, %p39, %p40;
	@%p41 bra 	$L__BB2_32;
	st.global.f32 	[%rd4+4], %f452;
$L__BB2_32:
	setp.ge.s32 	%p42, %r35, %r38;
	setp.ge.s32 	%p43, %r31, %r39;
	or.pred  	%p44, %p42, %p43;
	@%p44 bra 	$L__BB2_34;
	st.global.f32 	[%rd4+8], %f453;
$L__BB2_34:
	setp.ge.s32 	%p45, %r35, %r38;
	setp.ge.s32 	%p46, %r32, %r39;
	or.pred  	%p47, %p45, %p46;
	@%p47 bra 	$L__BB2_36;
	st.global.f32 	[%rd4+12], %f454;
$L__BB2_36:
	setp.ge.s32 	%p48, %r6, %r39;
	add.s32 	%r37, %r4, 3;
	setp.ge.s32 	%p49, %r37, %r38;
	add.s32 	%r69, %r36, %r39;
	mul.wide.s32 	%rd18, %r69, 4;
	add.s64 	%rd5, %rd1, %rd18;
	or.pred  	%p50, %p49, %p48;
	@%p50 bra 	$L__BB2_38;
	st.global.f32 	[%rd5], %f455;
$L__BB2_38:
	setp.ge.s32 	%p51, %r37, %r38;
	setp.ge.s32 	%p52, %r30, %r39;
	or.pred  	%p53, %p51, %p52;
	@%p53 bra 	$L__BB2_40;
	st.global.f32 	[%rd5+4], %f456;
$L__BB2_40:
	setp.ge.s32 	%p54, %r37, %r38;
	setp.ge.s32 	%p55, %r31, %r39;
	or.pred  	%p56, %p54, %p55;
	@%p56 bra 	$L__BB2_42;
	st.global.f32 	[%rd5+8], %f457;
$L__BB2_42:
	setp.ge.s32 	%p57, %r37, %r38;
	setp.ge.s32 	%p58, %r32, %r39;
	or.pred  	%p59, %p57, %p58;
	@%p59 bra 	$L__BB2_44;
	st.global.f32 	[%rd5+12], %f458;
$L__BB2_44:
	ret;

}


// ===== COMPILED SASS (sm_100) =====

	.target	sm_100

	.elftype	@"ET_EXEC"


//--------------------- .note.nv.tkinfo           --------------------------
	.section	.note.nv.tkinfo,"",@"SHT_NOTE"
	.sectionflags	@"SHF_NOTE_NV_TKINFO"
	.tkinfo
        /*0018*/ 	.word	0x00000002
        /*0030*/ 	.string	""
        /*0030*/ 	.string	"ptxas"
        /*0030*/ 	.string	"Cuda compilation tools, release 13.0, V13.0.88"
        /*0030*/ 	.string	"Build cuda_13.0.r13.0/compiler.36424714_0"
        /*0030*/ 	.string	"-arch sm_100 -m 64 "



//--------------------- .note.nv.cuinfo           --------------------------
	.section	.note.nv.cuinfo,"",@"SHT_NOTE"
	.sectionflags	@"SHF_NOTE_NV_CUINFO"
        /*0018*/ 	.short	0x0002
        /*001a*/ 	.short	0x0064
        /*001c*/ 	.short	0x0082
	.zero		2


//--------------------- .nv.info                  --------------------------
	.section	.nv.info,"",@"SHT_CUDA_INFO"
	.align	4


	//----- nvinfo : EIATTR_REGCOUNT
	.align		4
        /*0000*/ 	.byte	0x04, 0x2f
        /*0002*/ 	.short	(.L_1 - .L_0)
	.align		4
.L_0:
        /*0004*/ 	.word	index@(_Z9transposePKfPfii)
        /*0008*/ 	.word	0x0000000c


	//----- nvinfo : EIATTR_FRAME_SIZE
	.align		4
.L_1:
        /*000c*/ 	.byte	0x04, 0x11
        /*000e*/ 	.short	(.L_3 - .L_2)
	.align		4
.L_2:
        /*0010*/ 	.word	index@(_Z9transposePKfPfii)
        /*0014*/ 	.word	0x00000000


	//----- nvinfo : EIATTR_REGCOUNT
	.align		4
.L_3:
        /*0018*/ 	.byte	0x04, 0x2f
        /*001a*/ 	.short	(.L_5 - .L_4)
	.align		4
.L_4:
        /*001c*/ 	.word	index@(_Z12standardGemmILi64ELi64ELi16ELi4ELi4EEvPKfS1_Pfiii)
        /*0020*/ 	.word	0x00000026


	//----- nvinfo : EIATTR_FRAME_SIZE
	.align		4
.L_5:
        /*0024*/ 	.byte	0x04, 0x11
        /*0026*/ 	.short	(.L_7 - .L_6)
	.align		4
.L_6:
        /*0028*/ 	.word	index@(_Z12standardGemmILi64ELi64ELi16ELi4ELi4EEvPKfS1_Pfiii)
        /*002c*/ 	.word	0x00000000


	//----- nvinfo : EIATTR_REGCOUNT
	.align		4
.L_7:
        /*0030*/ 	.byte	0x04, 0x2f
        /*0032*/ 	.short	(.L_9 - .L_8)
	.align		4
.L_8:
        /*0034*/ 	.word	index@(_Z15transposedBGemmILi64ELi64ELi16ELi4ELi4EEvPKfS1_Pfiii)
        /*0038*/ 	.word	0x00000026


	//----- nvinfo : EIATTR_FRAME_SIZE
	.align		4
.L_9:
        /*003c*/ 	.byte	0x04, 0x11
        /*003e*/ 	.short	(.L_11 - .L_10)
	.align		4
.L_10:
        /*0040*/ 	.word	index@(_Z15transposedBGemmILi64ELi64ELi16ELi4ELi4EEvPKfS1_Pfiii)
        /*0044*/ 	.word	0x00000000


	//----- nvinfo : EIATTR_MIN_STACK_SIZE
	.align		4
.L_11:
        /*0048*/ 	.byte	0x04, 0x12
        /*004a*/ 	.short	(.L_13 - .L_12)
	.align		4
.L_12:
        /*004c*/ 	.word	index@(_Z15transposedBGemmILi64ELi64ELi16ELi4ELi4EEvPKfS1_Pfiii)
        /*0050*/ 	.word	0x00000000


	//----- nvinfo : EIATTR_MIN_STACK_SIZE
	.align		4
.L_13:
        /*0054*/ 	.byte	0x04, 0x12
        /*0056*/ 	.short	(.L_15 - .L_14)
	.align		4
.L_14:
        /*0058*/ 	.word	index@(_Z12standardGemmILi64ELi64ELi16ELi4ELi4EEvPKfS1_Pfiii)
        /*005c*/ 	.word	0x00000000


	//----- nvinfo : EIATTR_MIN_STACK_SIZE
	.align		4
.L_15:
        /*0060*/ 	.byte	0x04, 0x12
        /*0062*/ 	.short	(.L_17 - .L_16)
	.align		4
.L_16:
        /*0064*/ 	.word	index@(_Z9transposePKfPfii)
        /*0068*/ 	.word	0x00000000
.L_17:


//--------------------- .nv.compat                --------------------------
	.section	.nv.compat,"",@"SHT_CUDA_COMPAT_INFO"
	.align	4
        /*0000*/ 	.byte	0x02, 0x09, 0x00, 0x00, 0x02, 0x02, 0x01, 0x00, 0x02, 0x05, 0x05, 0x00, 0x03, 0x07, 0x01, 0x01
        /*0010*/ 	.byte	0x02, 0x03, 0x00, 0x00, 0x02, 0x06, 0x01, 0x00, 0x04, 0x0b, 0x08, 0x00, 0x09, 0x00, 0x00, 0x00
        /*0020*/ 	.byte	0x00, 0x00, 0x00, 0x00


//--------------------- .nv.info._Z15transposedBGemmILi64ELi64ELi16ELi4ELi4EEvPKfS1_Pfiii --------------------------
	.section	.nv.info._Z15transposedBGemmILi64ELi64ELi16ELi4ELi4EEvPKfS1_Pfiii,"",@"SHT_CUDA_INFO"
	.sectionflags	@""
	.align	4


	//----- nvinfo : EIATTR_CUDA_API_VERSION
	.align		4
        /*0000*/ 	.byte	0x04, 0x37
        /*0002*/ 	.short	(.L_19 - .L_18)
.L_18:
        /*0004*/ 	.word	0x00000082


	//----- nvinfo : EIATTR_KPARAM_INFO
	.align		4
.L_19:
        /*0008*/ 	.byte	0x04, 0x17
        /*000a*/ 	.short	(.L_21 - .L_20)
.L_20:
        /*000c*/ 	.word	0x00000000
        /*0010*/ 	.short	0x0005
        /*0012*/ 	.short	0x0020
        /*0014*/ 	.byte	0x00, 0xf0, 0x11, 0x00


	//----- nvinfo : EIATTR_KPARAM_INFO
	.align		4
.L_21:
        /*0018*/ 	.byte	0x04, 0x17
        /*001a*/ 	.short	(.L_23 - .L_22)
.L_22:
        /*001c*/ 	.word	0x00000000
        /*0020*/ 	.short	0x0004
        /*0022*/ 	.short	0x001c
        /*0024*/ 	.byte	0x00, 0xf0, 0x11, 0x00


	//----- nvinfo : EIATTR_KPARAM_INFO
	.align		4
.L_23:
        /*0028*/ 	.byte	0x04, 0x17
        /*002a*/ 	.short	(.L_25 - .L_24)
.L_24:
        /*002c*/ 	.word	0x00000000
        /*0030*/ 	.short	0x0003
        /*0032*/ 	.short	0x0018
        /*0034*/ 	.byte	0x00, 0xf0, 0x11, 0x00


	//----- nvinfo : EIATTR_KPARAM_INFO
	.align		4
.L_25:
        /*0038*/ 	.byte	0x04, 0x17
        /*003a*/ 	.short	(.L_27 - .L_26)
.L_26:
        /*003c*/ 	.word	0x00000000
        /*0040*/ 	.short	0x0002
        /*0042*/ 	.short	0x0010
        /*0044*/ 	.byte	0x00, 0xf5, 0x21, 0x00


	//----- nvinfo : EIATTR_KPARAM_INFO
	.align		4
.L_27:
        /*0048*/ 	.byte	0x04, 0x17
        /*004a*/ 	.short	(.L_29 - .L_28)
.L_28:
        /*004c*/ 	.word	0x00000000
        /*0050*/ 	.short	0x0001
        /*0052*/ 	.short	0x0008
        /*0054*/ 	.byte	0x00, 0xf5, 0x21, 0x00


	//----- nvinfo : EIATTR_KPARAM_INFO
	.align		4
.L_29:
        /*0058*/ 	.byte	0x04, 0x17
        /*005a*/ 	.short	(.L_31 - .L_30)
.L_30:
        /*005c*/ 	.word	0x00000000
        /*0060*/ 	.short	0x0000
        /*0062*/ 	.short	0x0000
        /*0064*/ 	.byte	0x00, 0xf5, 0x21, 0x00


	//----- nvinfo : EIATTR_SPARSE_MMA_MASK
	.align		4
.L_31:
        /*0068*/ 	.byte	0x03, 0x50
        /*006a*/ 	.short	0x0000


	//----- nvinfo : EIATTR_MAXREG_COUNT
	.align		4
        /*006c*/ 	.byte	0x03, 0x1b
        /*006e*/ 	.short	0x00ff


	//----- nvinfo : EIATTR_NUM_BARRIERS
	.align		4
        /*0070*/ 	.byte	0x02, 0x4c
        /*0072*/ 	.byte	0x01
	.zero		1


	//----- nvinfo : EIATTR_MERCURY_ISA_VERSION
	.align		4
        /*0074*/ 	.byte	0x03, 0x5f
        /*0076*/ 	.short	0x0101


	//----- nvinfo : EIATTR_UNUSED_LOAD_BYTE_OFFSET
	.align		4
        /*0078*/ 	.byte	0x04, 0x44
        /*007a*/ 	.short	(.L_33 - .L_32)


	//   ....[0]....
.L_32:
        /*007c*/ 	.word	0x00000750
        /*0080*/ 	.word	0x0000fff0


	//   ....[1]....
        /*0084*/ 	.word	0x00000780
        /*0088*/ 	.word	0x0000fff0


	//   ....[2]....
        /*008c*/ 	.word	0x000009f0
        /*0090*/ 	.word	0x00000fff


	//   ....[3]....
        /*0094*/ 	.word	0x00000a00
        /*0098*/ 	.word	0x00000fff


	//   ....[4]....
        /*009c*/ 	.word	0x00000c30
        /*00a0*/ 	.word	0x0000fff0


	//   ....[5]....
        /*00a4*/ 	.word	0x00000c60
        /*00a8*/ 	.word	0x0000fff0


	//   ....[6]....
        /*00ac*/ 	.word	0x00000ed0
        /*00b0*/ 	.word	0x00000fff


	//   ....[7]....
        /*00b4*/ 	.word	0x00000ef0
        /*00b8*/ 	.word	0x00000fff


	//   ....[8]....
        /*00bc*/ 	.word	0x00001110
        /*00c0*/ 	.word	0x0000fff0


	//   ....[9]....
        /*00c4*/ 	.word	0x00001140
        /*00c8*/ 	.word	0x0000fff0


	//   ....[10]....
        /*00cc*/ 	.word	0x000013b0
        /*00d0*/ 	.word	0x00000fff


	//   ....[11]....
        /*00d4*/ 	.word	0x000013d0
        /*00d8*/ 	.word	0x00000fff


	//   ....[12]....
        /*00dc*/ 	.word	0x000015f0
        /*00e0*/ 	.word	0x0000fff0


	//   ....[13]....
        /*00e4*/ 	.word	0x00001620
        /*00e8*/ 	.word	0x0000fff0


	//   ....[14]....
        /*00ec*/ 	.word	0x00001860
        /*00f0*/ 	.word	0x00000fff


	//   ....[15]....
        /*00f4*/ 	.word	0x000018c0
        /*00f8*/ 	.word	0x00000fff


	//----- nvinfo : EIATTR_VRC_CTA_INIT_COUNT
	.align		4
.L_33:
        /*00fc*/ 	.byte	0x02, 0x4a
	.zero		1
	.zero		1


	//----- nvinfo : EIATTR_EXIT_INSTR_OFFSETS
	.align		4
        /*0100*/ 	.byte	0x04, 0x1c
        /*0102*/ 	.short	(.L_35 - .L_34)


	//   ....[0]....
.L_34:
        /*0104*/ 	.word	0x00001d20


	//   ....[1]....
        /*0108*/ 	.word	0x00001d40


	//----- nvinfo : EIATTR_CRS_STACK_SIZE
	.align		4
.L_35:
        /*010c*/ 	.byte	0x04, 0x1e
        /*010e*/ 	.short	(.L_37 - .L_36)
.L_36:
        /*0110*/ 	.word	0x00000000


	//----- nvinfo : EIATTR_CBANK_PARAM_SIZE
	.align		4
.L_37:
        /*0114*/ 	.byte	0x03, 0x19
        /*0116*/ 	.short	0x0024


	//----- nvinfo : EIATTR_PARAM_CBANK
	.align		4
        /*0118*/ 	.byte	0x04, 0x0a
        /*011a*/ 	.short	(.L_39 - .L_38)
	.align		4
.L_38:
        /*011c*/ 	.word	index@(.nv.constant0._Z15transposedBGemmILi64ELi64ELi16ELi4ELi4EEvPKfS1_Pfiii)
        /*0120*/ 	.short	0x0380
        /*0122*/ 	.short	0x0024


	//----- nvinfo : EIATTR_SW_WAR
	.align		4
.L_39:
        /*0124*/ 	.byte	0x04, 0x36
        /*0126*/ 	.short	(.L_41 - .L_40)
.L_40:
        /*0128*/ 	.word	0x00000008
.L_41:


//--------------------- .nv.info._Z12standardGemmILi64ELi64ELi16ELi4ELi4EEvPKfS1_Pfiii --------------------------
	.section	.nv.info._Z12standardGemmILi64ELi64ELi16ELi4ELi4EEvPKfS1_Pfiii,"",@"SHT_CUDA_INFO"
	.sectionflags	@""
	.align	4


	//----- nvinfo : EIATTR_CUDA_API_VERSION
	.align		4
        /*0000*/ 	.byte	0x04, 0x37
        /*0002*/ 	.short	(.L_43 - .L_42)
.L_42:
        /*0004*/ 	.word	0x00000082


	//----- nvinfo : EIATTR_KPARAM_INFO
	.align		4
.L_43:
        /*0008*/ 	.byte	0x04, 0x17
        /*000a*/ 	.short	(.L_45 - .L_44)
.L_44:
        /*000c*/ 	.word	0x00000000
        /*0010*/ 	.short	0x0005
        /*0012*/ 	.short	0x0020
        /*0014*/ 	.byte	0x00, 0xf0, 0x11, 0x00


	//----- nvinfo : EIATTR_KPARAM_INFO
	.align		4
.L_45:
        /*0018*/ 	.byte	0x04, 0x17
        /*001a*/ 	.short	(.L_47 - .L_46)
.L_46:
        /*001c*/ 	.word	0x00000000
        /*0020*/ 	.short	0x0004
        /*0022*/ 	.short	0x001c
        /*0024*/ 	.byte	0x00, 0xf0, 0x11, 0x00


	//----- nvinfo : EIATTR_KPARAM_INFO
	.align		4
.L_47:
        /*0028*/ 	.byte	0x04, 0x17
        /*002a*/ 	.short	(.L_49 - .L_48)
.L_48:
        /*002c*/ 	.word	0x00000000
        /*0030*/ 	.short	0x0003
        /*0032*/ 	.short	0x0018
        /*0034*/ 	.byte	0x00, 0xf0, 0x11, 0x00


	//----- nvinfo : EIATTR_KPARAM_INFO
	.align		4
.L_49:
        /*0038*/ 	.byte	0x04, 0x17
        /*003a*/ 	.short	(.L_51 - .L_50)
.L_50:
        /*003c*/ 	.word	0x00000000
        /*0040*/ 	.short	0x0002
        /*0042*/ 	.short	0x0010
        /*0044*/ 	.byte	0x00, 0xf5, 0x21, 0x00


	//----- nvinfo : EIATTR_KPARAM_INFO
	.align		4
.L_51:
        /*0048*/ 	.byte	0x04, 0x17
        /*004a*/ 	.short	(.L_53 - .L_52)
.L_52:
        /*004c*/ 	.word	0x00000000
        /*0050*/ 	.short	0x0001
        /*0052*/ 	.short	0x0008
        /*0054*/ 	.byte	0x00, 0xf5, 0x21, 0x00


	//----- nvinfo : EIATTR_KPARAM_INFO
	.align		4
.L_53:
        /*0058*/ 	.byte	0x04, 0x17
        /*005a*/ 	.short	(.L_55 - .L_54)
.L_54:
        /*005c*/ 	.word	0x00000000
        /*0060*/ 	.short	0x0000
        /*0062*/ 	.short	0x0000
        /*0064*/ 	.byte	0x00, 0xf5, 0x21, 0x00


	//----- nvinfo : EIATTR_SPARSE_MMA_MASK
	.align		4
.L_55:
        /*0068*/ 	.byte	0x03, 0x50
        /*006a*/ 	.short	0x0000


	//----- nvinfo : EIATTR_MAXREG_COUNT
	.align		4
        /*006c*/ 	.byte	0x03, 0x1b
        /*006e*/ 	.short	0x00ff


	//----- nvinfo : EIATTR_NUM_BARRIERS
	.align		4
        /*0070*/ 	.byte	0x02, 0x4c
        /*0072*/ 	.byte	0x01
	.zero		1


	//----- nvinfo : EIATTR_MERCURY_ISA_VERSION
	.align		4
        /*0074*/ 	.byte	0x03, 0x5f
        /*0076*/ 	.short	0x0101


	//----- nvinfo : EIATTR_UNUSED_LOAD_BYTE_OFFSET
	.align		4
        /*0078*/ 	.byte	0x04, 0x44
        /*007a*/ 	.short	(.L_57 - .L_56)


	//   ....[0]....
.L_56:
        /*007c*/ 	.word	0x00000750
        /*0080*/ 	.word	0x0000fff0


	//   ....[1]....
        /*0084*/ 	.word	0x00000780
        /*0088*/ 	.word	0x0000fff0


	//   ....[2]....
        /*008c*/ 	.word	0x000009f0
        /*0090*/ 	.word	0x00000fff


	//   ....[3]....
        /*0094*/ 	.word	0x00000a00
        /*0098*/ 	.word	0x00000fff


	//   ....[4]....
        /*009c*/ 	.word	0x00000c30
        /*00a0*/ 	.word	0x0000fff0


	//   ....[5]....
        /*00a4*/ 	.word	0x00000c60
        /*00a8*/ 	.word	0x0000fff0


	//   ....[6]....
        /*00ac*/ 	.word	0x00000ed0
        /*00b0*/ 	.word	0x00000fff


	//   ....[7]....
        /*00b4*/ 	.word	0x00000ef0
        /*00b8*/ 	.word	0x00000fff


	//   ....[8]....
        /*00bc*/ 	.word	0x00001110
        /*00c0*/ 	.word	0x0000fff0


	//   ....[9]....
        /*00c4*/ 	.word	0x00001140
        /*00c8*/ 	.word	0x0000fff0


	//   ....[10]....
        /*00cc*/ 	.word	0x000013b0
        /*00d0*/ 	.word	0x00000fff


	//   ....[11]....
        /*00d4*/ 	.word	0x000013d0
        /*00d8*/ 	.word	0x00000fff


	//   ....[12]....
        /*00dc*/ 	.word	0x000015f0
        /*00e0*/ 	.word	0x0000fff0


	//   ....[13]....
        /*00e4*/ 	.word	0x00001620
        /*00e8*/ 	.word	0x0000fff0


	//   ....[14]....
        /*00ec*/ 	.word	0x00001860
        /*00f0*/ 	.word	0x00000fff


	//   ....[15]....
        /*00f4*/ 	.word	0x000018c0
        /*00f8*/ 	.word	0x00000fff


	//----- nvinfo : EIATTR_VRC_CTA_INIT_COUNT
	.align		4
.L_57:
        /*00fc*/ 	.byte	0x02, 0x4a
	.zero		1
	.zero		1


	//----- nvinfo : EIATTR_EXIT_INSTR_OFFSETS
	.align		4
        /*0100*/ 	.byte	0x04, 0x1c
        /*0102*/ 	.short	(.L_59 - .L_58)


	//   ....[0]....
.L_58:
        /*0104*/ 	.word	0x00001d20


	//   ....[1]....
        /*0108*/ 	.word	0x00001d40


	//----- nvinfo : EIATTR_CRS_STACK_SIZE
	.align		4
.L_59:
        /*010c*/ 	.byte	0x04, 0x1e
        /*010e*/ 	.short	(.L_61 - .L_60)
.L_60:
        /*0110*/ 	.word	0x00000000


	//----- nvinfo : EIATTR_CBANK_PARAM_SIZE
	.align		4
.L_61:
        /*0114*/ 	.byte	0x03, 0x19
        /*0116*/ 	.short	0x0024


	//----- nvinfo : EIATTR_PARAM_CBANK
	.align		4
        /*0118*/ 	.byte	0x04, 0x0a
        /*011a*/ 	.short	(.L_63 - .L_62)
	.align		4
.L_62:
        /*011c*/ 	.word	index@(.nv.constant0._Z12standardGemmILi64ELi64ELi16ELi4ELi4EEvPKfS1_Pfiii)
        /*0120*/ 	.short	0x0380
        /*0122*/ 	.short	0x0024


	//----- nvinfo : EIATTR_SW_WAR
	.align		4
.L_63:
        /*0124*/ 	.byte	0x04, 0x36
        /*0126*/ 	.short	(.L_65 - .L_64)
.L_64:
        /*0128*/ 	.word	0x00000008
.L_65:


//--------------------- .nv.info._Z9transposePKfPfii --------------------------
	.section	.nv.info._Z9transposePKfPfii,"",@"SHT_CUDA_INFO"
	.sectionflags	@""
	.align	4


	//----- nvinfo : EIATTR_CUDA_API_VERSION
	.align		4
        /*0000*/ 	.byte	0x04, 0x37
        /*0002*/ 	.short	(.L_67 - .L_66)
.L_66:
        /*0004*/ 	.word	0x00000082


	//----- nvinfo : EIATTR_KPARAM_INFO
	.align		4
.L_67:
        /*0008*/ 	.byte	0x04, 0x17
        /*000a*/ 	.short	(.L_69 - .L_68)
.L_68:
        /*000c*/ 	.word	0x00000000
        /*0010*/ 	.short	0x0003
        /*0012*/ 	.short	0x0014
        /*0014*/ 	.byte	0x00, 0xf0, 0x11, 0x00


	//----- nvinfo : EIATTR_KPARAM_INFO
	.align		4
.L_69:
        /*0018*/ 	.byte	0x04, 0x17
        /*001a*/ 	.short	(.L_71 - .L_70)
.L_70:
        /*001c*/ 	.word	0x00000000
        /*0020*/ 	.short	0x0002
        /*0022*/ 	.short	0x0010
        /*0024*/ 	.byte	0x00, 0xf0, 0x11, 0x00


	//----- nvinfo : EIATTR_KPARAM_INFO
	.align		4
.L_71:
        /*0028*/ 	.byte	0x04, 0x17
        /*002a*/ 	.short	(.L_73 - .L_72)
.L_72:
        /*002c*/ 	.word	0x00000000
        /*0030*/ 	.short	0x0001
        /*0032*/ 	.short	0x0008
        /*0034*/ 	.byte	0x00, 0xf5, 0x21, 0x00


	//----- nvinfo : EIATTR_KPARAM_INFO
	.align		4
.L_73:
        /*0038*/ 	.byte	0x04, 0x17
        /*003a*/ 	.short	(.L_75 - .L_74)
.L_74:
        /*003c*/ 	.word	0x00000000
        /*0040*/ 	.short	0x0000
        /*0042*/ 	.short	0x0000
        /*0044*/ 	.byte	0x00, 0xf5, 0x21, 0x00


	//----- nvinfo : EIATTR_SPARSE_MMA_MASK
	.align		4
.L_75:
        /*0048*/ 	.byte	0x03, 0x50
        /*004a*/ 	.short	0x0000


	//----- nvinfo : EIATTR_MAXREG_COUNT
	.align		4
        /*004c*/ 	.byte	0x03, 0x1b
        /*004e*/ 	.short	0x00ff


	//----- nvinfo : EIATTR_NUM_BARRIERS
	.align		4
        /*0050*/ 	.byte	0x02, 0x4c
        /*0052*/ 	.byte	0x01
	.zero		1


	//----- nvinfo : EIATTR_MERCURY_ISA_VERSION
	.align		4
        /*0054*/ 	.byte	0x03, 0x5f
        /*0056*/ 	.short	0x0101


	//----- nvinfo : EIATTR_VRC_CTA_INIT_COUNT
	.align		4
        /*0058*/ 	.byte	0x02, 0x4a
	.zero		1
	.zero		1


	//----- nvinfo : EIATTR_EXIT_INSTR_OFFSETS
	.align		4
        /*005c*/ 	.byte	0x04, 0x1c
        /*005e*/ 	.short	(.L_77 - .L_76)


	//   ....[0]....
.L_76:
        /*0060*/ 	.word	0x000001a0


	//   ....[1]....
        /*0064*/ 	.word	0x00000250


	//----- nvinfo : EIATTR_CBANK_PARAM_SIZE
	.align		4
.L_77:
        /*0068*/ 	.byte	0x03, 0x19
        /*006a*/ 	.short	0x0018


	//----- nvinfo : EIATTR_PARAM_CBANK
	.align		4
        /*006c*/ 	.byte	0x04, 0x0a
        /*006e*/ 	.short	(.L_79 - .L_78)
	.align		4
.L_78:
        /*0070*/ 	.word	index@(.nv.constant0._Z9transposePKfPfii)
        /*0074*/ 	.short	0x0380
        /*0076*/ 	.short	0x0018


	//----- nvinfo : EIATTR_SW_WAR
	.align		4
.L_79:
        /*0078*/ 	.byte	0x04, 0x36
        /*007a*/ 	.short	(.L_81 - .L_80)
.L_80:
        /*007c*/ 	.word	0x00000008
.L_81:


//--------------------- .nv.callgraph             --------------------------
	.section	.nv.callgraph,"",@"SHT_CUDA_CALLGRAPH"
	.align	4
	.sectionentsize	8
	.align		4
        /*0000*/ 	.word	0x00000000
	.align		4
        /*0004*/ 	.word	0xffffffff
	.align		4
        /*0008*/ 	.word	0x00000000
	.align		4
        /*000c*/ 	.word	0xfffffffe
	.align		4
        /*0010*/ 	.word	0x00000000
	.align		4
        /*0014*/ 	.word	0xfffffffd
	.align		4
        /*0018*/ 	.word	0x00000000
	.align		4
        /*001c*/ 	.word	0xfffffffc


//--------------------- .text._Z15transposedBGemmILi64ELi64ELi16ELi4ELi4EEvPKfS1_Pfiii --------------------------
	.section	.text._Z15transposedBGemmILi64ELi64ELi16ELi4ELi4EEvPKfS1_Pfiii,"ax",@progbits
	.align	128
        .global         _Z15transposedBGemmILi64ELi64ELi16ELi4ELi4EEvPKfS1_Pfiii
        .type           _Z15transposedBGemmILi64ELi64ELi16ELi4ELi4EEvPKfS1_Pfiii,@function
        .size           _Z15transposedBGemmILi64ELi64ELi16ELi4ELi4EEvPKfS1_Pfiii,(.L_x_17 - _Z15transposedBGemmILi64ELi64ELi16ELi4ELi4EEvPKfS1_Pfiii)
        .other          _Z15transposedBGemmILi64ELi64ELi16ELi4ELi4EEvPKfS1_Pfiii,@"STO_CUDA_ENTRY STV_DEFAULT"
_Z15transposedBGemmILi64ELi64ELi16ELi4ELi4EEvPKfS1_Pfiii:
.text._Z15transposedBGemmILi64ELi64ELi16ELi4ELi4EEvPKfS1_Pfiii:
[----:B------:R-:W-:Y:S01]  /*0000*/  LDC R1, c[0x0][0x37c] ;  /* 0x0000df00ff017b82 */ /* 0x000fe20000000800 */
[----:B------:R-:W0:Y:S07]  /*0010*/  S2R R7, SR_TID.X ;  /* 0x0000000000077919 */ /* 0x000e2e0000002100 */
[----:B------:R-:W1:Y:S01]  /*0020*/  S2UR UR5, SR_CTAID.Y ;  /* 0x00000000000579c3 */ /* 0x000e620000002600 */
[----:B------:R-:W2:Y:S01]  /*0030*/  LDCU UR8, c[0x0][0x3a0] ;  /* 0x00007400ff0877ac */ /* 0x000ea20008000800 */
[----:B------:R-:W-:Y:S01]  /*0040*/  HFMA2 R20, -RZ, RZ, 0, 0 ;  /* 0x00000000ff147431 */ /* 0x000fe200000001ff */
[----:B------:R-:W0:Y:S01]  /*0050*/  S2R R24, SR_TID.Y ;  /* 0x0000000000187919 */ /* 0x000e220000002200 */
[----:B------:R-:W-:-:S02]  /*0060*/  CS2R R16, SRZ ;  /* 0x0000000000107805 */ /* 0x000fc4000001ff00 */
[----:B------:R-:W-:Y:S02]  /*0070*/  CS2R R30, SRZ ;  /* 0x00000000001e7805 */ /* 0x000fe4000001ff00 */
[----:B------:R-:W-:Y:S02]  /*0080*/  CS2R R32, SRZ ;  /* 0x0000000000207805 */ /* 0x000fe4000001ff00 */
[----:B------:R-:W-:Y:S01]  /*0090*/  CS2R R34, SRZ ;  /* 0x0000000000227805 */ /* 0x000fe2000001ff00 */
[----:B------:R-:W3:Y:S01]  /*00a0*/  S2UR UR6, SR_CTAID.X ;  /* 0x00000000000679c3 */ /* 0x000ee20000002500 */
[----:B------:R-:W-:Y:S02]  /*00b0*/  CS2R R26, SRZ ;  /* 0x00000000001a7805 */ /* 0x000fe4000001ff00 */
[----:B------:R-:W-:Y:S02]  /*00c0*/  CS2R R28, SRZ ;  /* 0x00000000001c7805 */ /* 0x000fe4000001ff00 */
[----:B------:R-:W-:-:S02]  /*00d0*/  CS2R R22, SRZ ;  /* 0x0000000000167805 */ /* 0x000fc4000001ff00 */
[----:B------:R-:W-:Y:S01]  /*00e0*/  MOV R25, RZ ;  /* 0x000000ff00197202 */ /* 0x000fe20000000f00 */
[----:B------:R-:W4:Y:S01]  /*00f0*/  LDCU.64 UR10, c[0x0][0x358] ;  /* 0x00006b00ff0a77ac */ /* 0x000f220008000a00 */
[----:B--2---:R-:W-:Y:S02]  /*0100*/  UISETP.GE.AND UP0, UPT, UR8, 0x1, UPT ;  /* 0x000000010800788c */ /* 0x004fe4000bf06270 */
[----:B-1----:R-:W-:Y:S02]  /*0110*/  USHF.L.U32 UR5, UR5, 0x6, URZ ;  /* 0x0000000605057899 */ /* 0x002fe400080006ff */
[----:B---3--:R-:W-:Y:S01]  /*0120*/  USHF.L.U32 UR6, UR6, 0x6, URZ ;  /* 0x0000000606067899 */ /* 0x008fe200080006ff */
[----:B0-----:R-:W-:-:S03]  /*0130*/  LEA R6, R24, R7, 0x4 ;  /* 0x0000000718067211 */ /* 0x001fc600078e20ff */
[----:B------:R-:W-:Y:S02]  /*0140*/  LEA R24, R24, UR5, 0x2 ;  /* 0x0000000518187c11 */ /* 0x000fe4000f8e10ff */
[----:B------:R-:W-:Y:S01]  /*0150*/  LEA R7, R7, UR6, 0x2 ;  /* 0x0000000607077c11 */ /* 0x000fe2000f8e10ff */
[----:B----4-:R-:W-:Y:S06]  /*0160*/  BRA.U !UP0, `(.L_x_0) ;  /* 0x0000001908207547 */ /* 0x010fec000b800000 */
[----:B------:R-:W0:Y:S01]  /*0170*/  S2UR UR7, SR_CgaCtaId ;  /* 0x00000000000779c3 */ /* 0x000e220000008800 */
[C---:B------:R-:W-:Y:S01]  /*0180*/  SHF.L.U32 R2, R6.reuse, 0x2, RZ ;  /* 0x0000000206027819 */ /* 0x040fe200000006ff */
[----:B------:R-:W-:Y:S01]  /*0190*/  UMOV UR4, 0x400 ;  /* 0x0000040000047882 */ /* 0x000fe20000000000 */
[----:B------:R-:W-:Y:S02]  /*01a0*/  LOP3.LUT R0, R6, 0x3f, RZ, 0xc0, !PT ;  /* 0x0000003f06007812 */ /* 0x000fe400078ec0ff */
[----:B------:R-:W-:Y:S02]  /*01b0*/  SHF.R.U32.HI R5, RZ, 0x6, R6 ;  /* 0x00000006ff057819 */ /* 0x000fe40000011606 */
[----:B------:R-:W-:Y:S02]  /*01c0*/  LOP3.LUT R2, R2, 0xfc, RZ, 0xe2, !PT ;  /* 0x000000fc02027812 */ /* 0x000fe400078ee2ff */
[----:B------:R-:W-:Y:S02]  /*01d0*/  IADD3 R0, PT, PT, R0, UR5, RZ ;  /* 0x0000000500007c10 */ /* 0x000fe4000fffe0ff */
[----:B------:R-:W-:Y:S01]  /*01e0*/  MOV R16, RZ ;  /* 0x000000ff00107202 */ /* 0x000fe20000000f00 */
[----:B------:R-:W-:-:S02]  /*01f0*/  IMAD R2, R5, 0x104, R2 ;  /* 0x0000010405027824 */ /* 0x000fc400078e0202 */
[----:B------:R-:W-:Y:S01]  /*0200*/  IMAD R3, R0, UR8, R5 ;  /* 0x0000000800037c24 */ /* 0x000fe2000f8e0205 */
[----:B0-----:R-:W-:-:S06]  /*0210*/  ULEA UR4, UR7, UR4, 0x18 ;  /* 0x0000000407047291 */ /* 0x001fcc000f8ec0ff */
[----:B------:R-:W-:Y:S01]  /*0220*/  IADD3 R2, PT, PT, R2, UR4, RZ ;  /* 0x0000000402027c10 */ /* 0x000fe2000fffe0ff */
[----:B------:R-:W-:-:S06]  /*0230*/  UMOV UR4, URZ ;  /* 0x000000ff00047c82 */ /* 0x000fcc0008000000 */
.L_x_6:
[----:B------:R-:W-:Y:S01]  /*0240*/  ISETP.GT.U32.AND P0, PT, R6, 0x3ff, PT ;  /* 0x000003ff0600780c */ /* 0x000fe20003f04070 */
[----:B------:R-:W0:Y:S01]  /*0250*/  LDCU UR12, c[0x0][0x3a0] ;  /* 0x00007400ff0c77ac */ /* 0x000e220008000800 */
[----:B------:R-:W-:Y:S01]  /*0260*/  BSSY.RECONVERGENT B0, `(.L_x_1) ;  /* 0x0000031000007945 */ /* 0x000fe20003800200 */
[----:B------:R-:W1:Y:S01]  /*0270*/  LDCU UR9, c[0x0][0x3a0] ;  /* 0x00007400ff0977ac */ /* 0x000e620008000800 */
[----:B------:R-:W2:Y:S01]  /*0280*/  LDCU UR7, c[0x0][0x398] ;  /* 0x00007300ff0777ac */ /* 0x000ea20008000800 */
[----:B------:R-:W3:Y:S08]  /*0290*/  LDCU UR8, c[0x0][0x39c] ;  /* 0x00007380ff0877ac */ /* 0x000ef00008000800 */
[----:B------:R-:W-:Y:S05]  /*02a0*/  @P0 BRA `(.L_x_2) ;  /* 0x0000000000b00947 */ /* 0x000fea0003800000 */
[----:B------:R-:W-:Y:S01]  /*02b0*/  BSSY.RECONVERGENT B1, `(.L_x_3) ;  /* 0x0000015000017945 */ /* 0x000fe20003800200 */
[----:B------:R-:W-:Y:S02]  /*02c0*/  IADD3 R11, PT, PT, R3, UR4, RZ ;  /* 0x00000004030b7c10 */ /* 0x000fe4000fffe0ff */
[----:B------:R-:W-:Y:S02]  /*02d0*/  IADD3 R0, PT, PT, R5, UR4, RZ ;  /* 0x0000000405007c10 */ /* 0x000fe4000fffe0ff */
[----:B------:R-:W-:Y:S02]  /*02e0*/  MOV R4, R2 ;  /* 0x0000000200047202 */ /* 0x000fe40000000f00 */
[----:B------:R-:W-:-:S07]  /*02f0*/  MOV R10, R6 ;  /* 0x00000006000a7202 */ /* 0x000fce0000000f00 */
.L_x_4:
[----:B------:R-:W-:Y:S01]  /*0300*/  LOP3.LUT R8, R10, 0x3f, RZ, 0xc0, !PT ;  /* 0x0000003f0a087812 */ /* 0x000fe200078ec0ff */
[----:B------:R-:W-:-:S03]  /*0310*/  HFMA2 R13, -RZ, RZ, 0, 0 ;  /* 0x00000000ff0d7431 */ /* 0x000fc600000001ff */
[----:B------:R-:W-:-:S04]  /*0320*/  IADD3 R8, PT, PT, R8, UR5, RZ ;  /* 0x0000000508087c10 */ /* 0x000fc8000fffe0ff */
[----:B--2---:R-:W-:-:S04]  /*0330*/  ISETP.GE.AND P0, PT, R8, UR7, PT ;  /* 0x0000000708007c0c */ /* 0x004fc8000bf06270 */
[----:B-1----:R-:W-:-:S13]  /*0340*/  ISETP.GE.OR P0, PT, R0, UR9, P0 ;  /* 0x0000000900007c0c */ /* 0x002fda0008706670 */
[----:B------:R-:W1:Y:S02]  /*0350*/  @!P0 LDC.64 R8, c[0x0][0x380] ;  /* 0x0000e000ff088b82 */ /* 0x000e640000000a00 */
[----:B-1----:R-:W-:-:S05]  /*0360*/  @!P0 IMAD.WIDE.U32 R8, R11, 0x4, R8 ;  /* 0x000000040b088825 */ /* 0x002fca00078e0008 */
[----:B------:R-:W2:Y:S01]  /*0370*/  @!P0 LDG.E.CONSTANT R13, desc[UR10][R8.64] ;  /* 0x0000000a080d8981 */ /* 0x000ea2000c1e9900 */
[C---:B------:R-:W-:Y:S02]  /*0380*/  ISETP.GE.U32.AND P0, PT, R10.reuse, 0x300, PT ;  /* 0x000003000a00780c */ /* 0x040fe40003f06070 */
[----:B------:R-:W-:Y:S02]  /*0390*/  IADD3 R12, PT, PT, R10, 0x100, RZ ;  /* 0x000001000a0c7810 */ /* 0x000fe40007ffe0ff */
[----:B------:R-:W-:Y:S02]  /*03a0*/  IADD3 R0, PT, PT, R0, 0x4, RZ ;  /* 0x0000000400007810 */ /* 0x000fe40007ffe0ff */
[----:B------:R-:W-:Y:S02]  /*03b0*/  MOV R10, R12 ;  /* 0x0000000c000a7202 */ /* 0x000fe40000000f00 */
[----:B------:R-:W-:Y:S01]  /*03c0*/  IADD3 R11, PT, PT, R11, 0x4, RZ ;  /* 0x000000040b0b7810 */ /* 0x000fe20007ffe0ff */
[----:B--2---:R1:W-:Y:S02]  /*03d0*/  STS [R4], R13 ;  /* 0x0000000d04007388 */ /* 0x0043e40000000800 */
[----:B-1----:R-:W-:-:S02]  /*03e0*/  IADD3 R4, PT, PT, R4, 0x410, RZ ;  /* 0x0000041004047810 */ /* 0x002fc40007ffe0ff */
[----:B------:R-:W-:Y:S05]  /*03f0*/  @!P0 BRA `(.L_x_4) ;  /* 0xfffffffc00c08947 */ /* 0x000fea000383ffff */
[----:B0--3--:R-:W-:Y:S05]  /*0400*/  BSYNC.RECONVERGENT B1 ;  /* 0x0000000000017941 */ /* 0x009fea0003800200 */
.L_x_3:
[----:B------:R-:W0:Y:S01]  /*0410*/  S2R R9, SR_CgaCtaId ;  /* 0x0000000000097919 */ /* 0x000e220000008800 */
[----:B------:R-:W-:Y:S02]  /*0420*/  MOV R4, 0x400 ;  /* 0x0000040000047802 */ /* 0x000fe40000000f00 */
[----:B------:R-:W-:Y:S02]  /*0430*/  MOV R0, R6 ;  /* 0x0000000600007202 */ /* 0x000fe40000000f00 */
[----:B------:R-:W-:-:S04]  /*0440*/  IADD3 R4, PT, PT, R4, 0x1040, RZ ;  /* 0x0000104004047810 */ /* 0x000fc80007ffe0ff */
[----:B0-----:R-:W-:-:S07]  /*0450*/  LEA R10, R9, R4, 0x18 ;  /* 0x00000004090a7211 */ /* 0x001fce00078ec0ff */
.L_x_5:
[----:B------:R-:W-:Y:S02]  /*0460*/  LOP3.LUT R12, R0, 0x3f, RZ, 0xc0, !PT ;  /* 0x0000003f000c7812 */ /* 0x000fe400078ec0ff */
[----:B------:R-:W-:Y:S02]  /*0470*/  SHF.R.U32.HI R13, RZ, 0x6, R0 ;  /* 0x00000006ff0d7819 */ /* 0x000fe40000011600 */
[----:B----4-:R-:W-:Y:S02]  /*0480*/  IADD3 R4, PT, PT, R12, UR6, RZ ;  /* 0x000000060c047c10 */ /* 0x010fe4000fffe0ff */
[----:B------:R-:W-:Y:S02]  /*0490*/  IADD3 R11, PT, PT, R13, UR4, RZ ;  /* 0x000000040d0b7c10 */ /* 0x000fe4000fffe0ff */
[----:B------:R-:W-:-:S04]  /*04a0*/  ISETP.GE.AND P0, PT, R4, UR8, PT ;  /* 0x0000000804007c0c */ /* 0x000fc8000bf06270 */
[----:B------:R-:W-:-:S13]  /*04b0*/  ISETP.GE.OR P0, PT, R11, UR12, P0 ;  /* 0x0000000c0b007c0c */ /* 0x000fda0008706670 */
[----:B------:R-:W0:Y:S01]  /*04c0*/  @!P0 LDC.64 R8, c[0x0][0x388] ;  /* 0x0000e200ff088b82 */ /* 0x000e220000000a00 */
[----:B------:R-:W-:Y:S02]  /*04d0*/  @!P0 IMAD R11, R4, UR12, R11 ;  /* 0x0000000c040b8c24 */ /* 0x000fe4000f8e020b */
[----:B------:R-:W-:Y:S02]  /*04e0*/  HFMA2 R4, -RZ, RZ, 0, 0 ;  /* 0x00000000ff047431 */ /* 0x000fe400000001ff */
[----:B0-----:R-:W-:-:S05]  /*04f0*/  @!P0 IMAD.WIDE R8, R11, 0x4, R8 ;  /* 0x000000040b088825 */ /* 0x001fca00078e0208 */
[----:B------:R-:W2:Y:S01]  /*0500*/  @!P0 LDG.E.CONSTANT R4, desc[UR10][R8.64] ;  /* 0x0000000a08048981 */ /* 0x000ea2000c1e9900 */
[----:B------:R-:W-:Y:S01]  /*0510*/  IMAD R11, R13, 0x104, R10 ;  /* 0x000001040d0b7824 */ /* 0x000fe200078e020a */
[C---:B------:R-:W-:Y:S02]  /*0520*/  ISETP.GE.U32.AND P0, PT, R0.reuse, 0x300, PT ;  /* 0x000003000000780c */ /* 0x040fe40003f06070 */
[----:B------:R-:W-:Y:S02]  /*0530*/  IADD3 R0, PT, PT, R0, 0x100, RZ ;  /* 0x0000010000007810 */ /* 0x000fe40007ffe0ff */
[----:B------:R-:W-:-:S05]  /*0540*/  LEA R11, R12, R11, 0x2 ;  /* 0x0000000b0c0b7211 */ /* 0x000fca00078e10ff */
[----:B--2---:R4:W-:Y:S04]  /*0550*/  STS [R11], R4 ;  /* 0x000000040b007388 */ /* 0x0049e80000000800 */
[----:B------:R-:W-:Y:S05]  /*0560*/  @!P0 BRA `(.L_x_5) ;  /* 0xfffffffc00bc8947 */ /* 0x000fea000383ffff */
.L_x_2:
[----:B0123--:R-:W-:Y:S05]  /*0570*/  BSYNC.RECONVERGENT B0 ;  /* 0x0000000000007941 */ /* 0x00ffea0003800200 */
.L_x_1:
[----:B------:R-:W0:Y:S01]  /*0580*/  S2R R0, SR_TID.Y ;  /* 0x0000000000007919 */ /* 0x000e220000002200 */
[----:B------:R-:W1:Y:S01]  /*0590*/  S2UR UR8, SR_CgaCtaId ;  /* 0x00000000000879c3 */ /* 0x000e620000008800 */
[----:B------:R-:W-:Y:S01]  /*05a0*/  UMOV UR7, 0x400 ;  /* 0x0000040000077882 */ /* 0x000fe20000000000 */
[----:B------:R-:W-:Y:S01]  /*05b0*/  UIADD3 UR4, UPT, UPT, UR4, 0x10, URZ ;  /* 0x0000001004047890 */ /* 0x000fe2000fffe0ff */
[----:B----4-:R-:W2:Y:S01]  /*05c0*/  S2R R4, SR_TID.X ;  /* 0x0000000000047919 */ /* 0x010ea20000002100 */
[----:B------:R-:W-:-:S04]  /*05d0*/  UIADD3 UR9, UPT, UPT, UR7, 0x1040, URZ ;  /* 0x0000104007097890 */ /* 0x000fc8000fffe0ff */
[----:B------:R-:W-:Y:S01]  /*05e0*/  BAR.SYNC.DEFER_BLOCKING 0x0 ;  /* 0x0000000000007b1d */ /* 0x000fe20000010000 */
[----:B-1----:R-:W-:Y:S02]  /*05f0*/  ULEA UR7, UR8, UR7, 0x18 ;  /* 0x0000000708077291 */ /* 0x002fe4000f8ec0ff */
[----:B------:R-:W-:-:S04]  /*0600*/  ULEA UR9, UR8, UR9, 0x18 ;  /* 0x0000000908097291 */ /* 0x000fc8000f8ec0ff */
[----:B0-----:R-:W-:Y:S02]  /*0610*/  LEA R0, R0, UR7, 0x4 ;  /* 0x0000000700007c11 */ /* 0x001fe4000f8e20ff */
[----:B--2---:R-:W-:-:S03]  /*0620*/  LEA R4, R4, UR9, 0x4 ;  /* 0x0000000904047c11 */ /* 0x004fc6000f8e20ff */
[----:B------:R-:W-:Y:S01]  /*0630*/  LDS.128 R8, [R0] ;  /* 0x0000000000087984 */ /* 0x000fe20000000c00 */
[----:B------:R-:W0:Y:S03]  /*0640*/  LDCU UR7, c[0x0][0x3a0] ;  /* 0x00007400ff0777ac */ /* 0x000e260008000800 */
[----:B------:R-:W1:Y:S01]  /*0650*/  LDS.128 R12, [R4] ;  /* 0x00000000040c7984 */ /* 0x000e620000000c00 */
[----:B0-----:R-:W-:Y:S01]  /*0660*/  UISETP.GE.AND UP0, UPT, UR4, UR7, UPT ;  /* 0x000000070400728c */ /* 0x001fe2000bf06270 */
[C---:B-1----:R-:W-:Y:S01]  /*0670*/  FFMA R29, R8.reuse, R12, R29 ;  /* 0x0000000c081d7223 */ /* 0x042fe2000000001d */
[C---:B------:R-:W-:Y:S01]  /*0680*/  FFMA R26, R8.reuse, R13, R26 ;  /* 0x0000000d081a7223 */ /* 0x040fe2000000001a */
[CC--:B------:R-:W-:Y:S01]  /*0690*/  FFMA R27, R8.reuse, R14.reuse, R27 ;  /* 0x0000000e081b7223 */ /* 0x0c0fe2000000001b */
[----:B------:R-:W-:Y:S01]  /*06a0*/  FFMA R8, R8, R15, R34 ;  /* 0x0000000f08087223 */ /* 0x000fe20000000022 */
[C---:B------:R-:W-:Y:S01]  /*06b0*/  FFMA R31, R12.reuse, R9, R31 ;  /* 0x000000090c1f7223 */ /* 0x040fe2000000001f */
[CC--:B------:R-:W-:Y:S01]  /*06c0*/  FFMA R32, R9.reuse, R13.reuse, R32 ;  /* 0x0000000d09207223 */ /* 0x0c0fe20000000020 */
[C---:B------:R-:W-:Y:S01]  /*06d0*/  FFMA R30, R9.reuse, R14, R30 ;  /* 0x0000000e091e7223 */ /* 0x040fe2000000001e */
[----:B------:R-:W-:Y:S01]  /*06e0*/  FFMA R34, R12, R10, R23 ;  /* 0x0000000a0c227223 */ /* 0x000fe20000000017 */
[C---:B------:R-:W-:Y:S01]  /*06f0*/  FFMA R33, R10.reuse, R13, R33 ;  /* 0x0000000d0a217223 */ /* 0x040fe20000000021 */
[CC--:B------:R-:W-:Y:S01]  /*0700*/  FFMA R35, R10.reuse, R14.reuse, R35 ;  /* 0x0000000e0a237223 */ /* 0x0c0fe20000000023 */
[-C--:B------:R-:W-:Y:S01]  /*0710*/  FFMA R9, R9, R15.reuse, R16 ;  /* 0x0000000f09097223 */ /* 0x080fe20000000010 */
[----:B------:R-:W-:Y:S01]  /*0720*/  FFMA R10, R10, R15, R20 ;  /* 0x0000000f0a0a7223 */ /* 0x000fe20000000014 */
[----:B------:R-:W-:Y:S01]  /*0730*/  FFMA R12, R12, R11, R17 ;  /* 0x0000000b0c0c7223 */ /* 0x000fe20000000011 */
[C---:B------:R-:W-:Y:S01]  /*0740*/  FFMA R13, R11.reuse, R13, R22 ;  /* 0x0000000d0b0d7223 */ /* 0x040fe20000000016 */
[----:B------:R-:W-:Y:S01]  /*0750*/  LDS.128 R16, [R0+0x100] ;  /* 0x0001000000107984 */ /* 0x000fe20000000c00 */
[C---:B------:R-:W-:Y:S01]  /*0760*/  FFMA R25, R11.reuse, R14, R25 ;  /* 0x0000000e0b197223 */ /* 0x040fe20000000019 */
[----:B------:R-:W-:-:S02]  /*0770*/  FFMA R11, R11, R15, R28 ;  /* 0x0000000f0b0b7223 */ /* 0x000fc4000000001c */
[----:B------:R-:W0:Y:S04]  /*0780*/  LDS.128 R20, [R4+0x100] ;  /* 0x0001000004147984 */ /* 0x000e280000000c00 */
[----:B------:R-:W1:Y:S04]  /*0790*/  LDS R16, [R4+0x110] ;  /* 0x0001100004107984 */ /* 0x000e680000000800 */
[----:B------:R-:W2:Y:S01]  /*07a0*/  LDS R14, [R0+0x110] ;  /* 0x00011000000e7984 */ /* 0x000ea20000000800 */
[C---:B0-----:R-:W-:Y:S01]  /*07b0*/  FFMA R29, R17.reuse, R21, R29 ;  /* 0x00000015111d7223 */ /* 0x041fe2000000001d */
[CC--:B------:R-:W-:Y:S01]  /*07c0*/  FFMA R26, R17.reuse, R22.reuse, R26 ;  /* 0x00000016111a7223 */ /* 0x0c0fe2000000001a */
[-C--:B------:R-:W-:Y:S01]  /*07d0*/  FFMA R27, R17, R23.reuse, R27 ;  /* 0x00000017111b7223 */ /* 0x080fe2000000001b */
[CC--:B------:R-:W-:Y:S01]  /*07e0*/  FFMA R32, R18.reuse, R22.reuse, R32 ;  /* 0x0000001612207223 */ /* 0x0c0fe20000000020 */
[----:B------:R-:W-:Y:S01]  /*07f0*/  FFMA R33, R19, R22, R33 ;  /* 0x0000001613217223 */ /* 0x000fe20000000021 */
[----:B-1----:R-:W-:Y:S01]  /*0800*/  FFMA R17, R17, R16, R8 ;  /* 0x0000001011117223 */ /* 0x002fe20000000008 */
[CC--:B------:R-:W-:Y:S01]  /*0810*/  FFMA R31, R21.reuse, R18.reuse, R31 ;  /* 0x00000012151f7223 */ /* 0x0c0fe2000000001f */
[----:B------:R-:W-:Y:S01]  /*0820*/  FFMA R30, R18, R23, R30 ;  /* 0x00000017121e7223 */ /* 0x000fe2000000001e */
[C---:B------:R-:W-:Y:S01]  /*0830*/  FFMA R15, R16.reuse, R18, R9 ;  /* 0x00000012100f7223 */ /* 0x040fe20000000009 */
[----:B------:R-:W-:Y:S01]  /*0840*/  FFMA R34, R21, R19, R34 ;  /* 0x0000001315227223 */ /* 0x000fe20000000022 */
[----:B------:R-:W-:Y:S01]  /*0850*/  FFMA R35, R19, R23, R35 ;  /* 0x0000001713237223 */ /* 0x000fe20000000023 */
[----:B------:R-:W-:Y:S01]  /*0860*/  FFMA R10, R16, R19, R10 ;  /* 0x00000013100a7223 */ /* 0x000fe2000000000a */
[C---:B--2---:R-:W-:Y:S01]  /*0870*/  FFMA R28, R14.reuse, R21, R12 ;  /* 0x000000150e1c7223 */ /* 0x044fe2000000000c */
[C---:B------:R-:W-:Y:S01]  /*0880*/  FFMA R22, R14.reuse, R22, R13 ;  /* 0x000000160e167223 */ /* 0x040fe2000000000d */
[----:B------:R-:W-:Y:S01]  /*0890*/  LDS.64 R18, [R4+0x208] ;  /* 0x0002080004127984 */ /* 0x000fe20000000a00 */
[C---:B------:R-:W-:Y:S01]  /*08a0*/  FFMA R25, R14.reuse, R23, R25 ;  /* 0x000000170e197223 */ /* 0x040fe20000000019 */
[----:B------:R-:W-:-:S02]  /*08b0*/  FFMA R14, R14, R16, R11 ;  /* 0x000000100e0e7223 */ /* 0x000fc4000000000b */
[----:B------:R-:W0:Y:S04]  /*08c0*/  LDS.64 R12, [R0+0x208] ;  /* 0x00020800000c7984 */ /* 0x000e280000000a00 */
[----:B------:R-:W1:Y:S04]  /*08d0*/  LDS.64 R8, [R4+0x210] ;  /* 0x0002100004087984 */ /* 0x000e680000000a00 */
[----:B------:R-:W2:Y:S01]  /*08e0*/  LDS.64 R20, [R0+0x210] ;  /* 0x0002100000147984 */ /* 0x000ea20000000a00 */
[----:B0-----:R-:W-:Y:S01]  /*08f0*/  FFMA R31, R18, R13, R31 ;  /* 0x0000000d121f7223 */ /* 0x001fe2000000001f */
[CC--:B------:R-:W-:Y:S01]  /*0900*/  FFMA R32, R13.reuse, R19.reuse, R32 ;  /* 0x000000130d207223 */ /* 0x0c0fe20000000020 */
[C---:B------:R-:W-:Y:S01]  /*0910*/  FFMA R29, R12.reuse, R18, R29 ;  /* 0x000000120c1d7223 */ /* 0x040fe2000000001d */
[----:B------:R-:W-:Y:S01]  /*0920*/  FFMA R26, R12, R19, R26 ;  /* 0x000000130c1a7223 */ /* 0x000fe2000000001a */
[----:B-1----:R-:W-:Y:S01]  /*0930*/  FFMA R30, R8, R13, R30 ;  /* 0x0000000d081e7223 */ /* 0x002fe2000000001e */
[-C--:B------:R-:W-:Y:S01]  /*0940*/  FFMA R15, R13, R9.reuse, R15 ;  /* 0x000000090d0f7223 */ /* 0x080fe2000000000f */
[C---:B------:R-:W-:Y:S01]  /*0950*/  FFMA R27, R12.reuse, R8, R27 ;  /* 0x000000080c1b7223 */ /* 0x040fe2000000001b */
[----:B------:R-:W-:Y:S01]  /*0960*/  FFMA R12, R12, R9, R17 ;  /* 0x000000090c0c7223 */ /* 0x000fe20000000011 */
[----:B--2---:R-:W-:Y:S01]  /*0970*/  FFMA R13, R18, R21, R28 ;  /* 0x00000015120d7223 */ /* 0x004fe2000000001c */
[C---:B------:R-:W-:Y:S01]  /*0980*/  FFMA R34, R20.reuse, R18, R34 ;  /* 0x0000001214227223 */ /* 0x040fe20000000022 */
[C---:B------:R-:W-:Y:S01]  /*0990*/  FFMA R33, R20.reuse, R19, R33 ;  /* 0x0000001314217223 */ /* 0x040fe20000000021 */
[C---:B------:R-:W-:Y:S01]  /*09a0*/  FFMA R35, R20.reuse, R8, R35 ;  /* 0x0000000814237223 */ /* 0x040fe20000000023 */
[----:B------:R-:W-:Y:S01]  /*09b0*/  FFMA R10, R20, R9, R10 ;  /* 0x00000009140a7223 */ /* 0x000fe2000000000a */
[C---:B------:R-:W-:Y:S01]  /*09c0*/  FFMA R11, R21.reuse, R19, R22 ;  /* 0x00000013150b7223 */ /* 0x040fe20000000016 */
[----:B------:R-:W-:Y:S01]  /*09d0*/  FFMA R25, R8, R21, R25 ;  /* 0x0000001508197223 */ /* 0x000fe20000000019 */
[----:B------:R-:W-:Y:S01]  /*09e0*/  FFMA R28, R21, R9, R14 ;  /* 0x00000009151c7223 */ /* 0x000fe2000000000e */
[----:B------:R-:W-:Y:S04]  /*09f0*/  LDS.128 R16, [R0+0x310] ;  /* 0x0003100000107984 */ /* 0x000fe80000000c00 */
[----:B------:R-:W0:Y:S04]  /*0a00*/  LDS.128 R20, [R4+0x310] ;  /* 0x0003100004147984 */ /* 0x000e280000000c00 */
[----:B------:R-:W1:Y:S04]  /*0a10*/  LDS R8, [R4+0x30c] ;  /* 0x00030c0004087984 */ /* 0x000e680000000800 */
[----:B------:R-:W2:Y:S01]  /*0a20*/  LDS R23, [R0+0x30c] ;  /* 0x00030c0000177984 */ /* 0x000ea20000000800 */
[C---:B0-----:R-:W-:Y:S01]  /*0a30*/  FFMA R32, R16.reuse, R20, R32 ;  /* 0x0000001410207223 */ /* 0x041fe20000000020 */
[----:B------:R-:W-:Y:S01]  /*0a40*/  FFMA R30, R16, R21, R30 ;  /* 0x00000015101e7223 */ /* 0x000fe2000000001e */
[----:B------:R-:W-:Y:S01]  /*0a50*/  FFMA R33, R20, R17, R33 ;  /* 0x0000001114217223 */ /* 0x000fe20000000021 */
[----:B------:R-:W-:Y:S01]  /*0a60*/  FFMA R35, R17, R21, R35 ;  /* 0x0000001511237223 */ /* 0x000fe20000000023 */
[----:B-1----:R-:W-:Y:S01]  /*0a70*/  FFMA R31, R16, R8, R31 ;  /* 0x00000008101f7223 */ /* 0x002fe2000000001f */
[C---:B------:R-:W-:Y:S01]  /*0a80*/  FFMA R34, R8.reuse, R17, R34 ;  /* 0x0000001108227223 */ /* 0x040fe20000000022 */
[----:B------:R-:W-:Y:S01]  /*0a90*/  FFMA R19, R8, R18, R13 ;  /* 0x0000001208137223 */ /* 0x000fe2000000000d */
[----:B------:R-:W-:Y:S01]  /*0aa0*/  FFMA R16, R16, R22, R15 ;  /* 0x0000001610107223 */ /* 0x000fe2000000000f */
[C---:B--2---:R-:W-:Y:S01]  /*0ab0*/  FFMA R29, R23.reuse, R8, R29 ;  /* 0x00000008171d7223 */ /* 0x044fe2000000001d */
[C---:B------:R-:W-:Y:S01]  /*0ac0*/  FFMA R26, R23.reuse, R20, R26 ;  /* 0x00000014171a7223 */ /* 0x040fe2000000001a */
[CC--:B------:R-:W-:Y:S01]  /*0ad0*/  FFMA R27, R23.reuse, R21.reuse, R27 ;  /* 0x00000015171b7223 */ /* 0x0c0fe2000000001b */
[-C--:B------:R-:W-:Y:S01]  /*0ae0*/  FFMA R23, R23, R22.reuse, R12 ;  /* 0x0000001617177223 */ /* 0x080fe2000000000c */
[----:B------:R-:W-:Y:S01]  /*0af0*/  FFMA R17, R17, R22, R10 ;  /* 0x0000001611117223 */ /* 0x000fe2000000000a */
[----:B------:R-:W-:Y:S01]  /*0b00*/  FFMA R20, R20, R18, R11 ;  /* 0x0000001214147223 */ /* 0x000fe2000000000b */
[----:B------:R-:W-:Y:S01]  /*0b10*/  LDS.128 R12, [R4+0x410] ;  /* 0x00041000040c7984 */ /* 0x000fe20000000c00 */
[C---:B------:R-:W-:Y:S01]  /*0b20*/  FFMA R25, R18.reuse, R21, R25 ;  /* 0x0000001512197223 */ /* 0x040fe20000000019 */
[----:B------:R-:W-:-:S02]  /*0b30*/  FFMA R28, R18, R22, R28 ;  /* 0x00000016121c7223 */ /* 0x000fc4000000001c */
[----:B------:R-:W0:Y:S02]  /*0b40*/  LDS.128 R8, [R0+0x410] ;  /* 0x0004100000087984 */ /* 0x000e240000000c00 */
[C---:B0-----:R-:W-:Y:S01]  /*0b50*/  FFMA R29, R8.reuse, R12, R29 ;  /* 0x0000000c081d7223 */ /* 0x041fe2000000001d */
[C---:B------:R-:W-:Y:S01]  /*0b60*/  FFMA R26, R8.reuse, R13, R26 ;  /* 0x0000000d081a7223 */ /* 0x040fe2000000001a */
[-C--:B------:R-:W-:Y:S01]  /*0b70*/  FFMA R27, R8, R14.reuse, R27 ;  /* 0x0000000e081b7223 */ /* 0x080fe2000000001b */
[C---:B------:R-:W-:Y:S01]  /*0b80*/  FFMA R31, R12.reuse, R9, R31 ;  /* 0x000000090c1f7223 */ /* 0x040fe2000000001f */
[CC--:B------:R-:W-:Y:S01]  /*0b90*/  FFMA R32, R9.reuse, R13.reuse, R32 ;  /* 0x0000000d09207223 */ /* 0x0c0fe20000000020 */
[C---:B------:R-:W-:Y:S01]  /*0ba0*/  FFMA R30, R9.reuse, R14, R30 ;  /* 0x0000000e091e7223 */ /* 0x040fe2000000001e */
[----:B------:R-:W-:Y:S01]  /*0bb0*/  FFMA R34, R12, R10, R34 ;  /* 0x0000000a0c227223 */ /* 0x000fe20000000022 */
[C---:B------:R-:W-:Y:S01]  /*0bc0*/  FFMA R33, R10.reuse, R13, R33 ;  /* 0x0000000d0a217223 */ /* 0x040fe20000000021 */
[-C--:B------:R-:W-:Y:S01]  /*0bd0*/  FFMA R35, R10, R14.reuse, R35 ;  /* 0x0000000e0a237223 */ /* 0x080fe20000000023 */
[-C--:B------:R-:W-:Y:S01]  /*0be0*/  FFMA R8, R8, R15.reuse, R23 ;  /* 0x0000000f08087223 */ /* 0x080fe20000000017 */
        /* <DEDUP_REMOVED lines=11> */
[C---:B------:R-:W-:Y:S01]  /*0ca0*/  FFMA R26, R17.reuse, R22, R26 ;  /* 0x00000016111a7223 */ /* 0x040fe2000000001a */
[-C--:B------:R-:W-:Y:S01]  /*0cb0*/  FFMA R27, R17, R23.reuse, R27 ;  /* 0x00000017111b7223 */ /* 0x080fe2000000001b */
[C---:B------:R-:W-:Y:S01]  /*0cc0*/  FFMA R31, R21.reuse, R18, R31 ;  /* 0x00000012151f7223 */ /* 0x040fe2000000001f */
[CC--:B------:R-:W-:Y:S01]  /*0cd0*/  FFMA R32, R18.reuse, R22.reuse, R32 ;  /* 0x0000001612207223 */ /* 0x0c0fe20000000020 */
[----:B------:R-:W-:Y:S01]  /*0ce0*/  FFMA R30, R18, R23, R30 ;  /* 0x00000017121e7223 */ /* 0x000fe2000000001e */
[----:B------:R-:W-:Y:S01]  /*0cf0*/  FFMA R34, R21, R19, R34 ;  /* 0x0000001315227223 */ /* 0x000fe20000000022 */
[C---:B------:R-:W-:Y:S01]  /*0d00*/  FFMA R33, R19.reuse, R22, R33 ;  /* 0x0000001613217223 */ /* 0x040fe20000000021 */
[----:B------:R-:W-:Y:S01]  /*0d10*/  FFMA R35, R19, R23, R35 ;  /* 0x0000001713237223 */ /* 0x000fe20000000023 */
[----:B-1----:R-:W-:Y:S01]  /*0d20*/  FFMA R17, R17, R16, R8 ;  /* 0x0000001011117223 */ /* 0x002fe20000000008 */
[C---:B------:R-:W-:Y:S01]  /*0d30*/  FFMA R18, R16.reuse, R18, R9 ;  /* 0x0000001210127223 */ /* 0x040fe20000000009 */
        /* <DEDUP_REMOVED lines=9> */
[C---:B0-----:R-:W-:Y:S01]  /*0dd0*/  FFMA R29, R10.reuse, R12, R29 ;  /* 0x0000000c0a1d7223 */ /* 0x041fe2000000001d */
[----:B------:R-:W-:Y:S01]  /*0de0*/  FFMA R26, R10, R13, R26 ;  /* 0x0000000d0a1a7223 */ /* 0x000fe2000000001a */
[----:B------:R-:W-:Y:S01]  /*0df0*/  FFMA R31, R12, R11, R31 ;  /* 0x0000000b0c1f7223 */ /* 0x000fe2000000001f */
[C---:B------:R-:W-:Y:S01]  /*0e00*/  FFMA R32, R11.reuse, R13, R32 ;  /* 0x0000000d0b207223 */ /* 0x040fe20000000020 */
[----:B-1----:R-:W-:Y:S01]  /*0e10*/  FFMA R27, R10, R8, R27 ;  /* 0x000000080a1b7223 */ /* 0x002fe2000000001b */
[----:B------:R-:W-:Y:S01]  /*0e20*/  FFMA R30, R8, R11, R30 ;  /* 0x0000000b081e7223 */ /* 0x000fe2000000001e */
[-C--:B------:R-:W-:Y:S01]  /*0e30*/  FFMA R10, R10, R9.reuse, R17 ;  /* 0x000000090a0a7223 */ /* 0x080fe20000000011 */
[----:B------:R-:W-:Y:S01]  /*0e40*/  FFMA R11, R11, R9, R18 ;  /* 0x000000090b0b7223 */ /* 0x000fe20000000012 */
[C---:B--2---:R-:W-:Y:S01]  /*0e50*/  FFMA R33, R20.reuse, R13, R33 ;  /* 0x0000000d14217223 */ /* 0x044fe20000000021 */
[C---:B------:R-:W-:Y:S01]  /*0e60*/  FFMA R34, R20.reuse, R12, R34 ;  /* 0x0000000c14227223 */ /* 0x040fe20000000022 */
[C---:B------:R-:W-:Y:S01]  /*0e70*/  FFMA R35, R20.reuse, R8, R35 ;  /* 0x0000000814237223 */ /* 0x040fe20000000023 */
[----:B------:R-:W-:Y:S01]  /*0e80*/  FFMA R14, R20, R9, R19 ;  /* 0x00000009140e7223 */ /* 0x000fe20000000013 */
[----:B------:R-:W-:Y:S01]  /*0e90*/  FFMA R15, R12, R21, R15 ;  /* 0x000000150c0f7223 */ /* 0x000fe2000000000f */
[C---:B------:R-:W-:Y:S01]  /*0ea0*/  FFMA R13, R21.reuse, R13, R22 ;  /* 0x0000000d150d7223 */ /* 0x040fe20000000016 */
[----:B------:R-:W-:Y:S01]  /*0eb0*/  FFMA R25, R8, R21, R25 ;  /* 0x0000001508197223 */ /* 0x000fe20000000019 */
[----:B------:R-:W-:Y:S01]  /*0ec0*/  FFMA R28, R21, R9, R28 ;  /* 0x00000009151c7223 */ /* 0x000fe2000000001c */
[----:B------:R-:W-:Y:S04]  /*0ed0*/  LDS.128 R16, [R0+0x720] ;  /* 0x0007200000107984 */ /* 0x000fe80000000c00 */
[----:B------:R-:W0:Y:S04]  /*0ee0*/  LDS R8, [R4+0x71c] ;  /* 0x00071c0004087984 */ /* 0x000e280000000800 */
[----:B------:R-:W1:Y:S04]  /*0ef0*/  LDS.128 R20, [R4+0x720] ;  /* 0x0007200004147984 */ /* 0x000e680000000c00 */
[----:B------:R-:W2:Y:S01]  /*0f00*/  LDS R9, [R0+0x71c] ;  /* 0x00071c0000097984 */ /* 0x000ea20000000800 */
[----:B0-----:R-:W-:Y:S01]  /*0f10*/  FFMA R31, R16, R8, R31 ;  /* 0x00000008101f7223 */ /* 0x001fe2000000001f */
[C---:B------:R-:W-:Y:S01]  /*0f20*/  FFMA R19, R8.reuse, R18, R15 ;  /* 0x0000001208137223 */ /* 0x040fe2000000000f */
[----:B-1----:R-:W-:Y:S01]  /*0f30*/  FFMA R23, R8, R17, R34 ;  /* 0x0000001108177223 */ /* 0x002fe20000000022 */
[CC--:B------:R-:W-:Y:S01]  /*0f40*/  FFMA R32, R16.reuse, R20.reuse, R32 ;  /* 0x0000001410207223 */ /* 0x0c0fe20000000020 */
[----:B------:R-:W-:Y:S01]  /*0f50*/  FFMA R30, R16, R21, R30 ;  /* 0x00000015101e7223 */ /* 0x000fe2000000001e */
[----:B------:R-:W-:Y:S01]  /*0f60*/  FFMA R33, R20, R17, R33 ;  /* 0x0000001114217223 */ /* 0x000fe20000000021 */
[----:B--2---:R-:W-:Y:S01]  /*0f70*/  FFMA R26, R9, R20, R26 ;  /* 0x00000014091a7223 */ /* 0x004fe2000000001a */
[-C--:B------:R-:W-:Y:S01]  /*0f80*/  FFMA R35, R17, R21.reuse, R35 ;  /* 0x0000001511237223 */ /* 0x080fe20000000023 */
[C---:B------:R-:W-:Y:S01]  /*0f90*/  FFMA R29, R9.reuse, R8, R29 ;  /* 0x00000008091d7223 */ /* 0x040fe2000000001d */
[CC--:B------:R-:W-:Y:S01]  /*0fa0*/  FFMA R27, R9.reuse, R21.reuse, R27 ;  /* 0x00000015091b7223 */ /* 0x0c0fe2000000001b */
[-C--:B------:R-:W-:Y:S01]  /*0fb0*/  FFMA R34, R9, R22.reuse, R10 ;  /* 0x0000001609227223 */ /* 0x080fe2000000000a */
        /* <DEDUP_REMOVED lines=30> */
[----:B------:R-:W-:Y:S01]  /*11a0*/  FFMA R31, R21, R18, R31 ;  /* 0x00000012151f7223 */ /* 0x000fe2000000001f */
[----:B-1----:R-:W-:Y:S01]  /*11b0*/  FFMA R34, R17, R16, R34 ;  /* 0x0000001011227223 */ /* 0x002fe20000000022 */
[CC--:B------:R-:W-:Y:S01]  /*11c0*/  FFMA R32, R18.reuse, R22.reuse, R32 ;  /* 0x0000001612207223 */ /* 0x0c0fe20000000020 */
[----:B------:R-:W-:Y:S01]  /*11d0*/  FFMA R30, R18, R23, R30 ;  /* 0x00000017121e7223 */ /* 0x000fe2000000001e */
[----:B------:R-:W-:Y:S01]  /*11e0*/  FFMA R15, R21, R19, R8 ;  /* 0x00000013150f7223 */ /* 0x000fe20000000008 */
[C---:B------:R-:W-:Y:S01]  /*11f0*/  FFMA R33, R19.reuse, R22, R33 ;  /* 0x0000001613217223 */ /* 0x040fe20000000021 */
[----:B------:R-:W-:Y:S01]  /*1200*/  FFMA R35, R19, R23, R35 ;  /* 0x0000001713237223 */ /* 0x000fe20000000023 */
        /* <DEDUP_REMOVED lines=14> */
[C---:B-1----:R-:W-:Y:S01]  /*12f0*/  FFMA R27, R10.reuse, R8, R27 ;  /* 0x000000080a1b7223 */ /* 0x042fe2000000001b */
[----:B------:R-:W-:Y:S01]  /*1300*/  FFMA R34, R10, R9, R34 ;  /* 0x000000090a227223 */ /* 0x000fe20000000022 */
[----:B------:R-:W-:Y:S01]  /*1310*/  FFMA R30, R8, R11, R30 ;  /* 0x0000000b081e7223 */ /* 0x000fe2000000001e */
        /* <DEDUP_REMOVED lines=14> */
[----:B------:R-:W-:Y:S01]  /*1400*/  FFMA R19, R8, R17, R15 ;  /* 0x0000001108137223 */ /* 0x000fe2000000000f */
[CC--:B-1----:R-:W-:Y:S01]  /*1410*/  FFMA R32, R16.reuse, R20.reuse, R32 ;  /* 0x0000001410207223 */ /* 0x0c2fe20000000020 */
[----:B------:R-:W-:Y:S01]  /*1420*/  FFMA R30, R16, R21, R30 ;  /* 0x00000015101e7223 */ /* 0x000fe2000000001e */
[----:B------:R-:W-:Y:S01]  /*1430*/  FFMA R33, R20, R17, R33 ;  /* 0x0000001114217223 */ /* 0x000fe20000000021 */
[-C--:B------:R-:W-:Y:S01]  /*1440*/  FFMA R35, R17, R21.reuse, R35 ;  /* 0x0000001511237223 */ /* 0x080fe20000000023 */
[C---:B--2---:R-:W-:Y:S01]  /*1450*/  FFMA R26, R9.reuse, R20, R26 ;  /* 0x00000014091a7223 */ /* 0x044fe2000000001a */
[----:B------:R-:W-:Y:S01]  /*1460*/  FFMA R23, R8, R18, R12 ;  /* 0x0000001208177223 */ /* 0x000fe2000000000c */
        /* <DEDUP_REMOVED lines=32> */
[CC--:B------:R-:W-:Y:S01]  /*1670*/  FFMA R27, R17.reuse, R23.reuse, R27 ;  /* 0x00000017111b7223 */ /* 0x0c0fe2000000001b */
[C---:B------:R-:W-:Y:S01]  /*1680*/  FFMA R32, R18.reuse, R22, R32 ;  /* 0x0000001612207223 */ /* 0x040fe20000000020 */
[----:B-1----:R-:W-:Y:S01]  /*1690*/  FFMA R34, R17, R16, R34 ;  /* 0x0000001011227223 */ /* 0x002fe20000000022 */
[----:B------:R-:W-:Y:S01]  /*16a0*/  FFMA R33, R19, R22, R33 ;  /* 0x0000001613217223 */ /* 0x000fe20000000021 */
        /* <DEDUP_REMOVED lines=11> */
[----:B------:R-:W-:Y:S04]  /*1760*/  LDS.64 R12, [R4+0xe38] ;  /* 0x000e3800040c7984 */ /* 0x000fe80000000a00 */
[----:B------:R-:W0:Y:S04]  /*1770*/  LDS.64 R20, [R0+0xe40] ;  /* 0x000e400000147984 */ /* 0x000e280000000a00 */
[----:B------:R-:W1:Y:S01]  /*1780*/  LDS.64 R8, [R0+0xe38] ;  /* 0x000e380000087984 */ /* 0x000e620000000a00 */
[C---:B0-----:R-:W-:Y:S01]  /*1790*/  FFMA R23, R20.reuse, R12, R15 ;  /* 0x0000000c14177223 */ /* 0x041fe2000000000f */
[C---:B------:R-:W-:Y:S01]  /*17a0*/  FFMA R33, R20.reuse, R13, R33 ;  /* 0x0000000d14217223 */ /* 0x040fe20000000021 */
[C---:B------:R-:W-:Y:S01]  /*17b0*/  FFMA R35, R20.reuse, R18, R35 ;  /* 0x0000001214237223 */ /* 0x040fe20000000023 */
[----:B------:R-:W-:Y:S01]  /*17c0*/  FFMA R20, R20, R19, R10 ;  /* 0x0000001314147223 */ /* 0x000fe2000000000a */
[C---:B-1----:R-:W-:Y:S01]  /*17d0*/  FFMA R29, R8.reuse, R12, R29 ;  /* 0x0000000c081d7223 */ /* 0x042fe2000000001d */
[C---:B------:R-:W-:Y:S01]  /*17e0*/  FFMA R26, R8.reuse, R13, R26 ;  /* 0x0000000d081a7223 */ /* 0x040fe2000000001a */
[C---:B------:R-:W-:Y:S01]  /*17f0*/  FFMA R27, R8.reuse, R18, R27 ;  /* 0x00000012081b7223 */ /* 0x040fe2000000001b */
[----:B------:R-:W-:Y:S01]  /*1800*/  FFMA R34, R8, R19, R34 ;  /* 0x0000001308227223 */ /* 0x000fe20000000022 */
[----:B------:R-:W-:Y:S01]  /*1810*/  FFMA R31, R12, R9, R31 ;  /* 0x000000090c1f7223 */ /* 0x000fe2000000001f */
[C---:B------:R-:W-:Y:S01]  /*1820*/  FFMA R32, R9.reuse, R13, R32 ;  /* 0x0000000d09207223 */ /* 0x040fe20000000020 */
[----:B------:R-:W-:Y:S01]  /*1830*/  FFMA R30, R18, R9, R30 ;  /* 0x00000009121e7223 */ /* 0x000fe2000000001e */
[----:B------:R-:W-:Y:S01]  /*1840*/  FFMA R16, R9, R19, R11 ;  /* 0x0000001309107223 */ /* 0x000fe2000000000b */
[----:B------:R-:W-:Y:S01]  /*1850*/  FFMA R17, R12, R21, R17 ;  /* 0x000000150c117223 */ /* 0x000fe20000000011 */
[----:B------:R-:W-:Y:S01]  /*1860*/  LDS.128 R8, [R4+0xf40] ;  /* 0x000f400004087984 */ /* 0x000fe20000000c00 */
[C---:B------:R-:W-:Y:S01]  /*1870*/  FFMA R22, R21.reuse, R13, R22 ;  /* 0x0000000d15167223 */ /* 0x040fe20000000016 */
[----:B------:R-:W-:Y:S01]  /*1880*/  FFMA R25, R18, R21, R25 ;  /* 0x0000001512197223 */ /* 0x000fe20000000019 */
[----:B------:R-:W-:Y:S01]  /*1890*/  FFMA R28, R21, R19, R28 ;  /* 0x00000013151c7223 */ /* 0x000fe2000000001c */
[----:B------:R-:W-:Y:S04]  /*18a0*/  LDS R4, [R4+0xf3c] ;  /* 0x000f3c0004047984 */ /* 0x000fe80000000800 */
[----:B------:R-:W0:Y:S04]  /*18b0*/  LDS R11, [R0+0xf3c] ;  /* 0x000f3c00000b7984 */ /* 0x000e280000000800 */
[----:B------:R-:W1:Y:S01]  /*18c0*/  LDS.128 R12, [R0+0xf40] ;  /* 0x000f4000000c7984 */ /* 0x000e620000000c00 */
[C---:B0-----:R-:W-:Y:S01]  /*18d0*/  FFMA R29, R11.reuse, R4, R29 ;  /* 0x000000040b1d7223 */ /* 0x041fe2000000001d */
[C---:B------:R-:W-:Y:S01]  /*18e0*/  FFMA R26, R11.reuse, R8, R26 ;  /* 0x000000080b1a7223 */ /* 0x040fe2000000001a */
[CC--:B------:R-:W-:Y:S01]  /*18f0*/  FFMA R27, R11.reuse, R9.reuse, R27 ;  /* 0x000000090b1b7223 */ /* 0x0c0fe2000000001b */
[----:B------:R-:W-:Y:S01]  /*1900*/  FFMA R34, R11, R10, R34 ;  /* 0x0000000a0b227223 */ /* 0x000fe20000000022 */
[C---:B-1----:R-:W-:Y:S01]  /*1910*/  FFMA R31, R12.reuse, R4, R31 ;  /* 0x000000040c1f7223 */ /* 0x042fe2000000001f */
[C---:B------:R-:W-:Y:S01]  /*1920*/  FFMA R32, R12.reuse, R8, R32 ;  /* 0x000000080c207223 */ /* 0x040fe20000000020 */
[C---:B------:R-:W-:Y:S01]  /*1930*/  FFMA R30, R12.reuse, R9, R30 ;  /* 0x000000090c1e7223 */ /* 0x040fe2000000001e */
[-C--:B------:R-:W-:Y:S01]  /*1940*/  FFMA R16, R12, R10.reuse, R16 ;  /* 0x0000000a0c107223 */ /* 0x080fe20000000010 */
[-C--:B------:R-:W-:Y:S01]  /*1950*/  FFMA R23, R4, R13.reuse, R23 ;  /* 0x0000000d04177223 */ /* 0x080fe20000000017 */
[----:B------:R-:W-:Y:S01]  /*1960*/  FFMA R33, R8, R13, R33 ;  /* 0x0000000d08217223 */ /* 0x000fe20000000021 */
[CC--:B------:R-:W-:Y:S01]  /*1970*/  FFMA R35, R13.reuse, R9.reuse, R35 ;  /* 0x000000090d237223 */ /* 0x0c0fe20000000023 */
[----:B------:R-:W-:Y:S01]  /*1980*/  FFMA R20, R13, R10, R20 ;  /* 0x0000000a0d147223 */ /* 0x000fe20000000014 */
[-C--:B------:R-:W-:Y:S01]  /*1990*/  FFMA R17, R4, R14.reuse, R17 ;  /* 0x0000000e04117223 */ /* 0x080fe20000000011 */
[----:B------:R-:W-:Y:S01]  /*19a0*/  FFMA R22, R8, R14, R22 ;  /* 0x0000000e08167223 */ /* 0x000fe20000000016 */
[C---:B------:R-:W-:Y:S01]  /*19b0*/  FFMA R25, R14.reuse, R9, R25 ;  /* 0x000000090e197223 */ /* 0x040fe20000000019 */
[----:B------:R-:W-:Y:S01]  /*19c0*/  FFMA R28, R14, R10, R28 ;  /* 0x0000000a0e1c7223 */ /* 0x000fe2000000001c */
[----:B------:R-:W-:Y:S06]  /*19d0*/  BAR.SYNC.DEFER_BLOCKING 0x0 ;  /* 0x0000000000007b1d */ /* 0x000fec0000010000 */
[----:B------:R-:W-:Y:S05]  /*19e0*/  BRA.U !UP0, `(.L_x_6) ;  /* 0xffffffe908147547 */ /* 0x000fea000b83ffff */
.L_x_0:
[----:B------:R-:W0:Y:S01]  /*19f0*/  LDCU.64 UR8, c[0x0][0x398] ;  /* 0x00007300ff0877ac */ /* 0x000e220008000a00 */
[----:B------:R-:W1:Y:S01]  /*1a00*/  LDC.64 R2, c[0x0][0x390] ;  /* 0x0000e400ff027b82 */ /* 0x000e620000000a00 */
[C---:B------:R-:W-:Y:S02]  /*1a10*/  IADD3 R0, PT, PT, R7.reuse, 0x1, RZ ;  /* 0x0000000107007810 */ /* 0x040fe40007ffe0ff */
[C---:B------:R-:W-:Y:S02]  /*1a20*/  IADD3 R4, PT, PT, R7.reuse, 0x2, RZ ;  /* 0x0000000207047810 */ /* 0x040fe40007ffe0ff */
[C---:B------:R-:W-:Y:S02]  /*1a30*/  IADD3 R8, PT, PT, R24.reuse, 0x1, RZ ;  /* 0x0000000118087810 */ /* 0x040fe40007ffe0ff */
[----:B0-----:R-:W-:Y:S01]  /*1a40*/  ISETP.GE.AND P2, PT, R7, UR9, PT ;  /* 0x0000000907007c0c */ /* 0x001fe2000bf46270 */
[----:B------:R-:W-:Y:S01]  /*1a50*/  IMAD R9, R24, UR9, R7 ;  /* 0x0000000918097c24 */ /* 0x000fe2000f8e0207 */
[----:B------:R-:W-:-:S02]  /*1a60*/  ISETP.GE.AND P3, PT, R0, UR9, PT ;  /* 0x0000000900007c0c */ /* 0x000fc4000bf66270 */
[----:B------:R-:W-:Y:S02]  /*1a70*/  ISETP.GE.AND P0, PT, R4, UR9, PT ;  /* 0x0000000904007c0c */ /* 0x000fe4000bf06270 */
[C---:B------:R-:W-:Y:S01]  /*1a80*/  ISETP.GE.OR P4, PT, R24.reuse, UR8, P2 ;  /* 0x0000000818007c0c */ /* 0x040fe20009786670 */
[----:B-1----:R-:W-:Y:S01]  /*1a90*/  IMAD.WIDE R4, R9, 0x4, R2 ;  /* 0x0000000409047825 */ /* 0x002fe200078e0202 */
[C---:B------:R-:W-:Y:S02]  /*1aa0*/  ISETP.GE.OR P6, PT, R24.reuse, UR8, P3 ;  /* 0x0000000818007c0c */ /* 0x040fe40009fc6670 */
[----:B------:R-:W-:Y:S02]  /*1ab0*/  ISETP.GE.OR P5, PT, R24, UR8, P0 ;  /* 0x0000000818007c0c */ /* 0x000fe400087a6670 */
[----:B------:R-:W-:Y:S02]  /*1ac0*/  IADD3 R7, PT, PT, R7, 0x3, RZ ;  /* 0x0000000307077810 */ /* 0x000fe40007ffe0ff */
[----:B------:R-:W-:-:S02]  /*1ad0*/  IADD3 R9, PT, PT, R9, UR9, RZ ;  /* 0x0000000909097c10 */ /* 0x000fc4000fffe0ff */
[----:B------:R-:W-:Y:S02]  /*1ae0*/  ISETP.GE.AND P1, PT, R7, UR9, PT ;  /* 0x0000000907007c0c */ /* 0x000fe4000bf26270 */
[C---:B------:R-:W-:Y:S01]  /*1af0*/  IADD3 R0, PT, PT, R24.reuse, 0x2, RZ ;  /* 0x0000000218007810 */ /* 0x040fe20007ffe0ff */
[----:B------:R0:W-:Y:S01]  /*1b00*/  @!P4 STG.E desc[UR10][R4.64], R29 ;  /* 0x0000001d0400c986 */ /* 0x0001e2000c10190a */
[----:B------:R-:W-:Y:S01]  /*1b10*/  ISETP.GE.OR P4, PT, R24, UR8, P1 ;  /* 0x0000000818007c0c */ /* 0x000fe20008f86670 */
[C---:B------:R-:W-:Y:S01]  /*1b20*/  IMAD.WIDE R6, R9.reuse, 0x4, R2 ;  /* 0x0000000409067825 */ /* 0x040fe200078e0202 */
[----:B------:R-:W-:Y:S01]  /*1b30*/  IADD3 R11, PT, PT, R9, UR9, RZ ;  /* 0x00000009090b7c10 */ /* 0x000fe2000fffe0ff */
[----:B------:R0:W-:Y:S01]  /*1b40*/  @!P6 STG.E desc[UR10][R4.64+0x4], R26 ;  /* 0x0000041a0400e986 */ /* 0x0001e2000c10190a */
[----:B------:R-:W-:Y:S02]  /*1b50*/  ISETP.GE.OR P6, PT, R8, UR8, P2 ;  /* 0x0000000808007c0c */ /* 0x000fe400097c6670 */
[----:B------:R-:W-:Y:S01]  /*1b60*/  IADD3 R24, PT, PT, R24, 0x3, RZ ;  /* 0x0000000318187810 */ /* 0x000fe20007ffe0ff */
[----:B------:R0:W-:Y:S01]  /*1b70*/  @!P5 STG.E desc[UR10][R4.64+0x8], R27 ;  /* 0x0000081b0400d986 */ /* 0x0001e2000c10190a */
[----:B------:R-:W-:-:S05]  /*1b80*/  ISETP.GE.OR P5, PT, R8, UR8, P3 ;  /* 0x0000000808007c0c */ /* 0x000fca0009fa6670 */
[----:B------:R0:W-:Y:S01]  /*1b90*/  @!P4 STG.E desc[UR10][R4.64+0xc], R34 ;  /* 0x00000c220400c986 */ /* 0x0001e2000c10190a */
[----:B------:R-:W-:-:S03]  /*1ba0*/  ISETP.GE.OR P4, PT, R8, UR8, P0 ;  /* 0x0000000808007c0c */ /* 0x000fc60008786670 */
[----:B------:R0:W-:Y:S01]  /*1bb0*/  @!P6 STG.E desc[UR10][R6.64], R31 ;  /* 0x0000001f0600e986 */ /* 0x0001e2000c10190a */
[----:B------:R-:W-:Y:S01]  /*1bc0*/  ISETP.GE.OR P6, PT, R8, UR8, P1 ;  /* 0x0000000808007c0c */ /* 0x000fe20008fc6670 */
[C-C-:B------:R-:W-:Y:S01]  /*1bd0*/  IMAD.WIDE R8, R11.reuse, 0x4, R2.reuse ;  /* 0x000000040b087825 */ /* 0x140fe200078e0202 */
[----:B------:R-:W-:Y:S01]  /*1be0*/  IADD3 R11, PT, PT, R11, UR9, RZ ;  /* 0x000000090b0b7c10 */ /* 0x000fe2000fffe0ff */
[----:B------:R0:W-:Y:S01]  /*1bf0*/  @!P5 STG.E desc[UR10][R6.64+0x4], R32 ;  /* 0x000004200600d986 */ /* 0x0001e2000c10190a */
[----:B------:R-:W-:Y:S02]  /*1c00*/  ISETP.GE.OR P5, PT, R0, UR8, P2 ;  /* 0x0000000800007c0c */ /* 0x000fe400097a6670 */
[----:B------:R-:W-:Y:S01]  /*1c10*/  ISETP.GE.OR P2, PT, R24, UR8, P2 ;  /* 0x0000000818007c0c */ /* 0x000fe20009746670 */
[----:B------:R-:W-:Y:S02]  /*1c20*/  IMAD.WIDE R2, R11, 0x4, R2 ;  /* 0x000000040b027825 */ /* 0x000fe400078e0202 */
[----:B------:R0:W-:Y:S01]  /*1c30*/  @!P4 STG.E desc[UR10][R6.64+0x8], R30 ;  /* 0x0000081e0600c986 */ /* 0x0001e2000c10190a */
[----:B------:R-:W-:-:S02]  /*1c40*/  ISETP.GE.OR P4, PT, R0, UR8, P3 ;  /* 0x0000000800007c0c */ /* 0x000fc40009f86670 */
[----:B------:R-:W-:Y:S01]  /*1c50*/  ISETP.GE.OR P3, PT, R24, UR8, P3 ;  /* 0x0000000818007c0c */ /* 0x000fe20009f66670 */
[----:B------:R0:W-:Y:S01]  /*1c60*/  @!P6 STG.E desc[UR10][R6.64+0xc], R16 ;  /* 0x00000c100600e986 */ /* 0x0001e2000c10190a */
[----:B------:R-:W-:Y:S02]  /*1c70*/  ISETP.GE.OR P6, PT, R0, UR8, P1 ;  /* 0x0000000800007c0c */ /* 0x000fe40008fc6670 */
[----:B------:R-:W-:Y:S01]  /*1c80*/  ISETP.GE.OR P1, PT, R24, UR8, P1 ;  /* 0x0000000818007c0c */ /* 0x000fe20008f26670 */
[----:B------:R0:W-:Y:S01]  /*1c90*/  @!P5 STG.E desc[UR10][R8.64], R23 ;  /* 0x000000170800d986 */ /* 0x0001e2000c10190a */
[----:B------:R-:W-:Y:S02]  /*1ca0*/  ISETP.GE.OR P5, PT, R0, UR8, P0 ;  /* 0x0000000800007c0c */ /* 0x000fe400087a6670 */
[----:B------:R-:W-:-:S03]  /*1cb0*/  ISETP.GE.OR P0, PT, R24, UR8, P0 ;  /* 0x0000000818007c0c */ /* 0x000fc60008706670 */
[----:B------:R0:W-:Y:S04]  /*1cc0*/  @!P4 STG.E desc[UR10][R8.64+0x4], R33 ;  /* 0x000004210800c986 */ /* 0x0001e8000c10190a */
[----:B------:R0:W-:Y:S04]  /*1cd0*/  @!P6 STG.E desc[UR10][R8.64+0xc], R20 ;  /* 0x00000c140800e986 */ /* 0x0001e8000c10190a */
[----:B------:R0:W-:Y:S04]  /*1ce0*/  @!P5 STG.E desc[UR10][R8.64+0x8], R35 ;  /* 0x000008230800d986 */ /* 0x0001e8000c10190a */
[----:B------:R0:W-:Y:S04]  /*1cf0*/  @!P2 STG.E desc[UR10][R2.64], R17 ;  /* 0x000000110200a986 */ /* 0x0001e8000c10190a */
[----:B------:R0:W-:Y:S04]  /*1d00*/  @!P3 STG.E desc[UR10][R2.64+0x4], R22 ;  /* 0x000004160200b986 */ /* 0x0001e8000c10190a */
[----:B------:R0:W-:Y:S01]  /*1d10*/  @!P0 STG.E desc[UR10][R2.64+0x8], R25 ;  /* 0x0000081902008986 */ /* 0x0001e2000c10190a */
[----:B------:R-:W-:Y:S05]  /*1d20*/  @P1 EXIT ;  /* 0x000000000000194d */ /* 0x000fea0003800000 */
[----:B------:R-:W-:Y:S01]  /*1d30*/  STG.E desc[UR10][R2.64+0xc], R28 ;  /* 0x00000c1c02007986 */ /* 0x000fe2000c10190a */
[----:B------:R-:W-:Y:S05]  /*1d40*/  EXIT ;  /* 0x000000000000794d */ /* 0x000fea0003800000 */
.L_x_7:
[----:B------:R-:W-:-:S00]  /*1d50*/  BRA `(.L_x_7) ;  /* 0xfffffffc00fc7947 */ /* 0x000fc0000383ffff */
[----:B------:R-:W-:-:S00]  /*1d60*/  NOP ;  /* 0x0000000000007918 */ /* 0x000fc00000000000 */
        /* <DEDUP_REMOVED lines=9> */
.L_x_17:


//--------------------- .text._Z12standardGemmILi64ELi64ELi16ELi4ELi4EEvPKfS1_Pfiii --------------------------
	.section	.text._Z12standardGemmILi64ELi64ELi16ELi4ELi4EEvPKfS1_Pfiii,"ax",@progbits
	.align	128
        .global         _Z12standardGemmILi64ELi64ELi16ELi4ELi4EEvPKfS1_Pfiii
        .type           _Z12standardGemmILi64ELi64ELi16ELi4ELi4EEvPKfS1_Pfiii,@function
        .size           _Z12standardGemmILi64ELi64ELi16ELi4ELi4EEvPKfS1_Pfiii,(.L_x_18 - _Z12standardGemmILi64ELi64ELi16ELi4ELi4EEvPKfS1_Pfiii)
        .other          _Z12standardGemmILi64ELi64ELi16ELi4ELi4EEvPKfS1_Pfiii,@"STO_CUDA_ENTRY STV_DEFAULT"
_Z12standardGemmILi64ELi64ELi16ELi4ELi4EEvPKfS1_Pfiii:
.text._Z12standardGemmILi64ELi64ELi16ELi4ELi4EEvPKfS1_Pfiii:
        /* <DEDUP_REMOVED lines=36> */
.L_x_14:
        /* <DEDUP_REMOVED lines=12> */
.L_x_12:
        /* <DEDUP_REMOVED lines=17> */
.L_x_11:
[----:B------:R-:W0:Y:S01]  /*0410*/  S2R R9, SR_CgaCtaId ;  /* 0x0000000000097919 */ /* 0x000e220000008800 */
[----:B------:R-:W-:Y:S02]  /*0420*/  MOV R4, 0x400 ;  /* 0x0000040000047802 */ /* 0x000fe40000000f00 */
[----:B------:R-:W-:Y:S02]  /*0430*/  MOV R0, R6 ;  /* 0x0000000600007202 */ /* 0x000fe40000000f00 */
[----:B------:R-:W-:-:S04]  /*0440*/  IADD3 R4, PT, PT, R4, 0x1040, RZ ;  /* 0x0000104004047810 */ /* 0x000fc80007ffe0ff */
[----:B0-----:R-:W-:-:S07]  /*0450*/  LEA R10, R9, R4, 0x18 ;  /* 0x00000004090a7211 */ /* 0x001fce00078ec0ff */
.L_x_13:
        /* <DEDUP_REMOVED lines=17> */
.L_x_10:
[----:B0123--:R-:W-:Y:S05]  /*0570*/  BSYNC.RECONVERGENT B0 ;  /* 0x0000000000007941 */ /* 0x00ffea0003800200 */
.L_x_9:
        /* <DEDUP_REMOVED lines=327> */
.L_x_8:
        /* <DEDUP_REMOVED lines=54> */
.L_x_15:
        /* <DEDUP_REMOVED lines=11> */
.L_x_18:


//--------------------- .text._Z9transposePKfPfii --------------------------
	.section	.text._Z9transposePKfPfii,"ax",@progbits
	.align	128
        .global         _Z9transposePKfPfii
        .type           _Z9transposePKfPfii,@function
        .size           _Z9transposePKfPfii,(.L_x_19 - _Z9transposePKfPfii)
        .other          _Z9transposePKfPfii,@"STO_CUDA_ENTRY STV_DEFAULT"
_Z9transposePKfPfii:
.text._Z9transposePKfPfii:
[----:B------:R-:W-:Y:S01]  /*0000*/  LDC R1, c[0x0][0x37c] ;  /* 0x0000df00ff017b82 */ /* 0x000fe20000000800 */
[----:B------:R-:W0:Y:S01]  /*0010*/  S2R R8, SR_TID.Y ;  /* 0x0000000000087919 */ /* 0x000e220000002200 */
[----:B------:R-:W1:Y:S01]  /*0020*/  LDCU.64 UR6, c[0x0][0x390] ;  /* 0x00007200ff0677ac */ /* 0x000e620008000a00 */
[----:B------:R-:W0:Y:S01]  /*0030*/  S2R R9, SR_CTAID.Y ;  /* 0x0000000000097919 */ /* 0x000e220000002600 */
[----:B------:R-:W2:Y:S01]  /*0040*/  LDCU.64 UR4, c[0x0][0x358] ;  /* 0x00006b00ff0477ac */ /* 0x000ea20008000a00 */
[----:B------:R-:W3:Y:S01]  /*0050*/  S2R R7, SR_CTAID.X ;  /* 0x0000000000077919 */ /* 0x000ee20000002500 */
[----:B------:R-:W3:Y:S01]  /*0060*/  S2R R6, SR_TID.X ;  /* 0x0000000000067919 */ /* 0x000ee20000002100 */
[----:B0-----:R-:W-:-:S05]  /*0070*/  IMAD R5, R9, 0x20, R8 ;  /* 0x0000002009057824 */ /* 0x001fca00078e0208 */
[----:B-1----:R-:W-:Y:S01]  /*0080*/  ISETP.GE.AND P0, PT, R5, UR6, PT ;  /* 0x0000000605007c0c */ /* 0x002fe2000bf06270 */
[----:B---3--:R-:W-:-:S05]  /*0090*/  IMAD R0, R7, 0x20, R6 ;  /* 0x0000002007007824 */ /* 0x008fca00078e0206 */
[----:B------:R-:W-:-:S13]  /*00a0*/  ISETP.GE.OR P0, PT, R0, UR7, P0 ;  /* 0x0000000700007c0c */ /* 0x000fda0008706670 */
[----:B------:R-:W0:Y:S01]  /*00b0*/  @!P0 LDC.64 R2, c[0x0][0x380] ;  /* 0x0000e000ff028b82 */ /* 0x000e220000000a00 */
[----:B------:R-:W-:-:S04]  /*00c0*/  @!P0 IMAD R5, R5, UR7, R0 ;  /* 0x0000000705058c24 */ /* 0x000fc8000f8e0200 */
[----:B0-----:R-:W-:-:S06]  /*00d0*/  @!P0 IMAD.WIDE R2, R5, 0x4, R2 ;  /* 0x0000000405028825 */ /* 0x001fcc00078e0202 */
[----:B--2---:R-:W2:Y:S01]  /*00e0*/  @!P0 LDG.E R2, desc[UR4][R2.64] ;  /* 0x0000000402028981 */ /* 0x004ea2000c1e1900 */
[----:B------:R-:W-:Y:S01]  /*00f0*/  @!P0 MOV R0, 0x400 ;  /* 0x0000040000008802 */ /* 0x000fe20000000f00 */
[----:B------:R-:W-:Y:S01]  /*0100*/  IMAD R4, R9, 0x20, R6 ;  /* 0x0000002009047824 */ /* 0x000fe200078e0206 */
[----:B------:R-:W-:Y:S01]  /*0110*/  LEA R7, R7, R8, 0x5 ;  /* 0x0000000807077211 */ /* 0x000fe200078e28ff */
[----:B------:R-:W0:Y:S03]  /*0120*/  @!P0 S2R R5, SR_CgaCtaId ;  /* 0x0000000000058919 */ /* 0x000e260000008800 */
[----:B------:R-:W-:-:S04]  /*0130*/  ISETP.GE.AND P1, PT, R7, UR7, PT ;  /* 0x0000000707007c0c */ /* 0x000fc8000bf26270 */
[----:B------:R-:W-:Y:S02]  /*0140*/  ISETP.GE.OR P1, PT, R4, UR6, P1 ;  /* 0x0000000604007c0c */ /* 0x000fe40008f26670 */
[----:B0-----:R-:W-:-:S05]  /*0150*/  @!P0 LEA R0, R5, R0, 0x18 ;  /* 0x0000000005008211 */ /* 0x001fca00078ec0ff */
[----:B------:R-:W-:-:S05]  /*0160*/  @!P0 IMAD R0, R8, 0x84, R0 ;  /* 0x0000008408008824 */ /* 0x000fca00078e0200 */
[----:B------:R-:W-:-:S05]  /*0170*/  @!P0 LEA R5, R6, R0, 0x2 ;  /* 0x0000000006058211 */ /* 0x000fca00078e10ff */
[----:B--2---:R0:W-:Y:S01]  /*0180*/  @!P0 STS [R5], R2 ;  /* 0x0000000205008388 */ /* 0x0041e20000000800 */
[----:B------:R-:W-:Y:S06]  /*0190*/  BAR.SYNC.DEFER_BLOCKING 0x0 ;  /* 0x0000000000007b1d */ /* 0x000fec0000010000 */
[----:B------:R-:W-:Y:S05]  /*01a0*/  @P1 EXIT ;  /* 0x000000000000194d */ /* 0x000fea0003800000 */
[----:B------:R-:W1:Y:S01]  /*01b0*/  S2R R3, SR_CgaCtaId ;  /* 0x0000000000037919 */ /* 0x000e620000008800 */
[----:B------:R-:W-:Y:S01]  /*01c0*/  MOV R0, 0x400 ;  /* 0x0000040000007802 */ /* 0x000fe20000000f00 */
[----:B------:R-:W-:-:S03]  /*01d0*/  IMAD R7, R7, UR6, R4 ;  /* 0x0000000607077c24 */ /* 0x000fc6000f8e0204 */
[----:B-1----:R-:W-:-:S05]  /*01e0*/  LEA R3, R3, R0, 0x18 ;  /* 0x0000000003037211 */ /* 0x002fca00078ec0ff */
[----:B------:R-:W-:Y:S02]  /*01f0*/  IMAD R0, R6, 0x84, R3 ;  /* 0x0000008406007824 */ /* 0x000fe400078e0203 */
[----:B0-----:R-:W0:Y:S02]  /*0200*/  LDC.64 R2, c[0x0][0x388] ;  /* 0x0000e200ff027b82 */ /* 0x001e240000000a00 */
[----:B------:R-:W-:-:S05]  /*0210*/  IMAD R0, R8, 0x4, R0 ;  /* 0x0000000408007824 */ /* 0x000fca00078e0200 */
[----:B------:R-:W1:Y:S01]  /*0220*/  LDS R5, [R0] ;  /* 0x0000000000057984 */ /* 0x000e620000000800 */
[----:B0-----:R-:W-:-:S05]  /*0230*/  IMAD.WIDE R2, R7, 0x4, R2 ;  /* 0x0000000407027825 */ /* 0x001fca00078e0202 */
[----:B-1----:R-:W-:Y:S01]  /*0240*/  STG.E desc[UR4][R2.64], R5 ;  /* 0x0000000502007986 */ /* 0x002fe2000c101904 */
[----:B------:R-:W-:Y:S05]  /*0250*/  EXIT ;  /* 0x000000000000794d */ /* 0x000fea0003800000 */
.L_x_16:
        /* <DEDUP_REMOVED lines=10> */
.L_x_19:


//--------------------- .nv.shared._Z15transposedBGemmILi64ELi64ELi16ELi4ELi4EEvPKfS1_Pfiii --------------------------
	.section	.nv.shared._Z15transposedBGemmILi64ELi64ELi16ELi4ELi4EEvPKfS1_Pfiii,"aw",@nobits
	.sectionflags	@""
	.align	4
.nv.shared._Z15transposedBGemmILi64ELi64ELi16ELi4ELi4EEvPKfS1_Pfiii:
	.zero		9344


//--------------------- .nv.shared.reserved.0     --------------------------
	.section	.nv.shared.reserved.0,"aw",@nobits
	.weak		__nv_reservedSMEM_offset_0_alias
	.size		__nv_reservedSMEM_offset_0_alias, 0, 64
	.other		__nv_reservedSMEM_offset_0_alias,@"STO_CUDA_RESERVED_SHARED STV_DEFAULT"
__nv_reservedSMEM_offset_0_alias:
	.zero		0
	.zero		64


//--------------------- .nv.shared._Z12standardGemmILi64ELi64ELi16ELi4ELi4EEvPKfS1_Pfiii --------------------------
	.section	.nv.shared._Z12standardGemmILi64ELi64ELi16ELi4ELi4EEvPKfS1_Pfiii,"aw",@nobits
	.sectionflags	@""
	.align	4
.nv.shared._Z12standardGemmILi64ELi64ELi16ELi4ELi4EEvPKfS1_Pfiii:
	.zero		9344


//--------------------- .nv.shared._Z9transposePKfPfii --------------------------
	.section	.nv.shared._Z9transposePKfPfii,"aw",@nobits
	.sectionflags	@""
	.align	4
.nv.shared._Z9transposePKfPfii:
	.zero		5248


//--------------------- .nv.constant0._Z15transposedBGemmILi64ELi64ELi16ELi4ELi4EEvPKfS1_Pfiii --------------------------
	.section	.nv.constant0._Z15transposedBGemmILi64ELi64ELi16ELi4ELi4EEvPKfS1_Pfiii,"a",@progbits
	.sectionflags	@""
	.align	4
.nv.constant0._Z15transposedBGemmILi64ELi64ELi16ELi4ELi4EEvPKfS1_Pfiii:
	.zero		932


//--------------------- .nv.constant0._Z12standardGemmILi64ELi64ELi16ELi4ELi4EEvPKfS1_Pfiii --------------------------
	.section	.nv.constant0._Z12standardGemmILi64ELi64ELi16ELi4ELi4EEvPKfS1_Pfiii,"a",@progbits
	.sectionflags	@""
	.align	4
.nv.constant0._Z12standardGemmILi64ELi64ELi16ELi4ELi4EEvPKfS1_Pfiii:
	.zero		932


//--------------------- .nv.constant0._Z9transposePKfPfii --------------------------
	.section	.nv.constant0._Z9transposePKfPfii,"a",@progbits
	.sectionflags	@""
	.align	4
.nv.constant0._Z9transposePKfPfii:
	.zero		920


//--------------------- SYMBOLS --------------------------

	.type		.nv.reservedSmem.offset0,@object
	.size		.nv.reservedSmem.offset0,0x4
	.type		.nv.reservedSmem.cap,@object
	.size		.nv.reservedSmem.cap,0x4
